//
// Generated by NVIDIA NVVM Compiler
//
// Compiler Build ID: CL-36424714
// Cuda compilation tools, release 13.0, V13.0.88
// Based on NVVM 20.0.0
//

.version 9.0
.target sm_100
.address_size 64

	// .globl	_Z20gemm_cuda_ref_kernelIfEvPT_PKS0_S3_iiiS0_S0_
.extern .shared .align 16 .b8 slm[];

.visible .entry _Z20gemm_cuda_ref_kernelIfEvPT_PKS0_S3_iiiS0_S0_(
	.param .u64 .ptr .align 1 _Z20gemm_cuda_ref_kernelIfEvPT_PKS0_S3_iiiS0_S0__param_0,
	.param .u64 .ptr .align 1 _Z20gemm_cuda_ref_kernelIfEvPT_PKS0_S3_iiiS0_S0__param_1,
	.param .u64 .ptr .align 1 _Z20gemm_cuda_ref_kernelIfEvPT_PKS0_S3_iiiS0_S0__param_2,
	.param .u32 _Z20gemm_cuda_ref_kernelIfEvPT_PKS0_S3_iiiS0_S0__param_3,
	.param .u32 _Z20gemm_cuda_ref_kernelIfEvPT_PKS0_S3_iiiS0_S0__param_4,
	.param .u32 _Z20gemm_cuda_ref_kernelIfEvPT_PKS0_S3_iiiS0_S0__param_5,
	.param .f32 _Z20gemm_cuda_ref_kernelIfEvPT_PKS0_S3_iiiS0_S0__param_6,
	.param .f32 _Z20gemm_cuda_ref_kernelIfEvPT_PKS0_S3_iiiS0_S0__param_7
)
{
	.reg .pred 	%p<13>;
	.reg .b32 	%r<91>;
	.reg .b32 	%f<73>;
	.reg .b64 	%rd<70>;

	ld.param.u64 	%rd4, [_Z20gemm_cuda_ref_kernelIfEvPT_PKS0_S3_iiiS0_S0__param_1];
	ld.param.u64 	%rd5, [_Z20gemm_cuda_ref_kernelIfEvPT_PKS0_S3_iiiS0_S0__param_2];
	ld.param.u32 	%r46, [_Z20gemm_cuda_ref_kernelIfEvPT_PKS0_S3_iiiS0_S0__param_3];
	ld.param.u32 	%r44, [_Z20gemm_cuda_ref_kernelIfEvPT_PKS0_S3_iiiS0_S0__param_4];
	ld.param.u32 	%r45, [_Z20gemm_cuda_ref_kernelIfEvPT_PKS0_S3_iiiS0_S0__param_5];
	ld.param.f32 	%f13, [_Z20gemm_cuda_ref_kernelIfEvPT_PKS0_S3_iiiS0_S0__param_6];
	ld.param.f32 	%f14, [_Z20gemm_cuda_ref_kernelIfEvPT_PKS0_S3_iiiS0_S0__param_7];
	cvta.to.global.u64 	%rd1, %rd5;
	cvta.to.global.u64 	%rd2, %rd4;
	mov.u32 	%r47, %ctaid.y;
	shl.b32 	%r48, %r47, 5;
	mov.u32 	%r49, %tid.y;
	add.s32 	%r1, %r48, %r49;
	mov.u32 	%r50, %ctaid.x;
	shl.b32 	%r2, %r50, 5;
	mov.u32 	%r3, %tid.x;
	add.s32 	%r4, %r2, %r3;
	setp.ge.u32 	%p1, %r1, %r46;
	setp.ge.u32 	%p2, %r4, %r44;
	or.pred  	%p3, %p1, %p2;
	@%p3 bra 	$L__BB0_14;
	setp.lt.s32 	%p4, %r45, 1;
	mov.f32 	%f72, 0f00000000;
	@%p4 bra 	$L__BB0_13;
	mul.lo.s32 	%r5, %r45, %r1;
	and.b32  	%r6, %r45, 7;
	setp.lt.u32 	%p5, %r45, 8;
	mov.f32 	%f72, 0f00000000;
	mov.b32 	%r89, 0;
	@%p5 bra 	$L__BB0_5;
	and.b32  	%r89, %r45, 2147483640;
	neg.s32 	%r87, %r89;
	add.s32 	%r52, %r3, %r44;
	add.s32 	%r86, %r52, %r2;
	shl.b32 	%r10, %r44, 3;
	shl.b32 	%r53, %r44, 1;
	add.s32 	%r85, %r4, %r53;
	mad.lo.s32 	%r84, %r44, 3, %r4;
	shl.b32 	%r54, %r44, 2;
	add.s32 	%r83, %r4, %r54;
	mad.lo.s32 	%r82, %r44, 5, %r4;
	mad.lo.s32 	%r81, %r44, 6, %r4;
	mad.lo.s32 	%r80, %r44, 7, %r4;
	add.s32 	%r78, %r5, 3;
	mov.f32 	%f72, 0f00000000;
	mov.u32 	%r79, %r4;
$L__BB0_4:
	.pragma "nounroll";
	add.s32 	%r55, %r78, -3;
	mul.wide.u32 	%rd6, %r55, 4;
	add.s64 	%rd7, %rd2, %rd6;
	ld.global.f32 	%f19, [%rd7];
	mul.wide.u32 	%rd8, %r79, 4;
	add.s64 	%rd9, %rd1, %rd8;
	ld.global.f32 	%f20, [%rd9];
	fma.rn.f32 	%f21, %f19, %f20, %f72;
	add.s32 	%r56, %r78, -2;
	mul.wide.u32 	%rd10, %r56, 4;
	add.s64 	%rd11, %rd2, %rd10;
	ld.global.f32 	%f22, [%rd11];
	mul.wide.u32 	%rd12, %r86, 4;
	add.s64 	%rd13, %rd1, %rd12;
	ld.global.f32 	%f23, [%rd13];
	fma.rn.f32 	%f24, %f22, %f23, %f21;
	add.s32 	%r57, %r78, -1;
	mul.wide.u32 	%rd14, %r57, 4;
	add.s64 	%rd15, %rd2, %rd14;
	ld.global.f32 	%f25, [%rd15];
	mul.wide.u32 	%rd16, %r85, 4;
	add.s64 	%rd17, %rd1, %rd16;
	ld.global.f32 	%f26, [%rd17];
	fma.rn.f32 	%f27, %f25, %f26, %f24;
	add.s32 	%r58, %r78, 4;
	mul.wide.u32 	%rd18, %r78, 4;
	add.s64 	%rd19, %rd2, %rd18;
	ld.global.f32 	%f28, [%rd19];
	mul.wide.u32 	%rd20, %r84, 4;
	add.s64 	%rd21, %rd1, %rd20;
	ld.global.f32 	%f29, [%rd21];
	fma.rn.f32 	%f30, %f28, %f29, %f27;
	add.s32 	%r59, %r78, 1;
	mul.wide.u32 	%rd22, %r59, 4;
	add.s64 	%rd23, %rd2, %rd22;
	ld.global.f32 	%f31, [%rd23];
	mul.wide.u32 	%rd24, %r83, 4;
	add.s64 	%rd25, %rd1, %rd24;
	ld.global.f32 	%f32, [%rd25];
	fma.rn.f32 	%f33, %f31, %f32, %f30;
	add.s32 	%r60, %r78, 2;
	mul.wide.u32 	%rd26, %r60, 4;
	add.s64 	%rd27, %rd2, %rd26;
	ld.global.f32 	%f34, [%rd27];
	mul.wide.u32 	%rd28, %r82, 4;
	add.s64 	%rd29, %rd1, %rd28;
	ld.global.f32 	%f35, [%rd29];
	fma.rn.f32 	%f36, %f34, %f35, %f33;
	add.s32 	%r61, %r78, 3;
	mul.wide.u32 	%rd30, %r61, 4;
	add.s64 	%rd31, %rd2, %rd30;
	ld.global.f32 	%f37, [%rd31];
	mul.wide.u32 	%rd32, %r81, 4;
	add.s64 	%rd33, %rd1, %rd32;
	ld.global.f32 	%f38, [%rd33];
	fma.rn.f32 	%f39, %f37, %f38, %f36;
	mul.wide.u32 	%rd34, %r58, 4;
	add.s64 	%rd35, %rd2, %rd34;
	ld.global.f32 	%f40, [%rd35];
	mul.wide.u32 	%rd36, %r80, 4;
	add.s64 	%rd37, %rd1, %rd36;
	ld.global.f32 	%f41, [%rd37];
	fma.rn.f32 	%f72, %f40, %f41, %f39;
	add.s32 	%r87, %r87, 8;
	add.s32 	%r86, %r86, %r10;
	add.s32 	%r85, %r85, %r10;
	add.s32 	%r84, %r84, %r10;
	add.s32 	%r83, %r83, %r10;
	add.s32 	%r82, %r82, %r10;
	add.s32 	%r81, %r81, %r10;
	add.s32 	%r80, %r80, %r10;
	add.s32 	%r79, %r79, %r10;
	add.s32 	%r78, %r78, 8;
	setp.ne.s32 	%p6, %r87, 0;
	@%p6 bra 	$L__BB0_4;
$L__BB0_5:
	setp.eq.s32 	%p7, %r6, 0;
	@%p7 bra 	$L__BB0_13;
	and.b32  	%r39, %r45, 3;
	setp.lt.u32 	%p8, %r6, 4;
	@%p8 bra 	$L__BB0_8;
	add.s32 	%r62, %r89, %r5;
	mul.wide.u32 	%rd38, %r62, 4;
	add.s64 	%rd39, %rd2, %rd38;
	ld.global.f32 	%f43, [%rd39];
	mad.lo.s32 	%r63, %r89, %r44, %r4;
	mul.wide.u32 	%rd40, %r63, 4;
	add.s64 	%rd41, %rd1, %rd40;
	ld.global.f32 	%f44, [%rd41];
	fma.rn.f32 	%f45, %f43, %f44, %f72;
	add.s32 	%r64, %r62, 1;
	mul.wide.u32 	%rd42, %r64, 4;
	add.s64 	%rd43, %rd2, %rd42;
	ld.global.f32 	%f46, [%rd43];
	add.s32 	%r65, %r63, %r44;
	mul.wide.u32 	%rd44, %r65, 4;
	add.s64 	%rd45, %rd1, %rd44;
	ld.global.f32 	%f47, [%rd45];
	fma.rn.f32 	%f48, %f46, %f47, %f45;
	add.s32 	%r66, %r62, 2;
	mul.wide.u32 	%rd46, %r66, 4;
	add.s64 	%rd47, %rd2, %rd46;
	ld.global.f32 	%f49, [%rd47];
	add.s32 	%r67, %r65, %r44;
	mul.wide.u32 	%rd48, %r67, 4;
	add.s64 	%rd49, %rd1, %rd48;
	ld.global.f32 	%f50, [%rd49];
	fma.rn.f32 	%f51, %f49, %f50, %f48;
	add.s32 	%r68, %r62, 3;
	mul.wide.u32 	%rd50, %r68, 4;
	add.s64 	%rd51, %rd2, %rd50;
	ld.global.f32 	%f52, [%rd51];
	add.s32 	%r69, %r67, %r44;
	mul.wide.u32 	%rd52, %r69, 4;
	add.s64 	%rd53, %rd1, %rd52;
	ld.global.f32 	%f53, [%rd53];
	fma.rn.f32 	%f72, %f52, %f53, %f51;
	add.s32 	%r89, %r89, 4;
$L__BB0_8:
	setp.eq.s32 	%p9, %r39, 0;
	@%p9 bra 	$L__BB0_13;
	setp.eq.s32 	%p10, %r39, 1;
	@%p10 bra 	$L__BB0_11;
	add.s32 	%r70, %r89, %r5;
	mul.wide.u32 	%rd54, %r70, 4;
	add.s64 	%rd55, %rd2, %rd54;
	ld.global.f32 	%f55, [%rd55];
	mad.lo.s32 	%r71, %r89, %r44, %r4;
	mul.wide.u32 	%rd56, %r71, 4;
	add.s64 	%rd57, %rd1, %rd56;
	ld.global.f32 	%f56, [%rd57];
	fma.rn.f32 	%f57, %f55, %f56, %f72;
	add.s32 	%r72, %r70, 1;
	mul.wide.u32 	%rd58, %r72, 4;
	add.s64 	%rd59, %rd2, %rd58;
	ld.global.f32 	%f58, [%rd59];
	add.s32 	%r73, %r71, %r44;
	mul.wide.u32 	%rd60, %r73, 4;
	add.s64 	%rd61, %rd1, %rd60;
	ld.global.f32 	%f59, [%rd61];
	fma.rn.f32 	%f72, %f58, %f59, %f57;
	add.s32 	%r89, %r89, 2;
$L__BB0_11:
	and.b32  	%r74, %r45, 1;
	setp.eq.b32 	%p11, %r74, 1;
	not.pred 	%p12, %p11;
	@%p12 bra 	$L__BB0_13;
	add.s32 	%r75, %r89, %r5;
	mul.wide.u32 	%rd62, %r75, 4;
	add.s64 	%rd63, %rd2, %rd62;
	ld.global.f32 	%f60, [%rd63];
	mad.lo.s32 	%r76, %r89, %r44, %r4;
	mul.wide.u32 	%rd64, %r76, 4;
	add.s64 	%rd65, %rd1, %rd64;
	ld.global.f32 	%f61, [%rd65];
	fma.rn.f32 	%f72, %f60, %f61, %f72;
$L__BB0_13:
	ld.param.u64 	%rd69, [_Z20gemm_cuda_ref_kernelIfEvPT_PKS0_S3_iiiS0_S0__param_0];
	mad.lo.s32 	%r77, %r44, %r1, %r4;
	cvta.to.global.u64 	%rd66, %rd69;
	mul.wide.u32 	%rd67, %r77, 4;
	add.s64 	%rd68, %rd66, %rd67;
	ld.global.f32 	%f62, [%rd68];
	mul.f32 	%f63, %f14, %f62;
	fma.rn.f32 	%f64, %f13, %f72, %f63;
	st.global.f32 	[%rd68], %f64;
$L__BB0_14:
	ret;

}
	// .globl	_Z16gemm_cuda_kernelIfLi128ELi64ELi16ELi8ELi4ELb1EEvPT_PKS0_S3_iiiS0_S0_
.visible .entry _Z16gemm_cuda_kernelIfLi128ELi64ELi16ELi8ELi4ELb1EEvPT_PKS0_S3_iiiS0_S0_(
	.param .u64 .ptr .align 1 _Z16gemm_cuda_kernelIfLi128ELi64ELi16ELi8ELi4ELb1EEvPT_PKS0_S3_iiiS0_S0__param_0,
	.param .u64 .ptr .align 1 _Z16gemm_cuda_kernelIfLi128ELi64ELi16ELi8ELi4ELb1EEvPT_PKS0_S3_iiiS0_S0__param_1,
	.param .u64 .ptr .align 1 _Z16gemm_cuda_kernelIfLi128ELi64ELi16ELi8ELi4ELb1EEvPT_PKS0_S3_iiiS0_S0__param_2,
	.param .u32 _Z16gemm_cuda_kernelIfLi128ELi64ELi16ELi8ELi4ELb1EEvPT_PKS0_S3_iiiS0_S0__param_3,
	.param .u32 _Z16gemm_cuda_kernelIfLi128ELi64ELi16ELi8ELi4ELb1EEvPT_PKS0_S3_iiiS0_S0__param_4,
	.param .u32 _Z16gemm_cuda_kernelIfLi128ELi64ELi16ELi8ELi4ELb1EEvPT_PKS0_S3_iiiS0_S0__param_5,
	.param .f32 _Z16gemm_cuda_kernelIfLi128ELi64ELi16ELi8ELi4ELb1EEvPT_PKS0_S3_iiiS0_S0__param_6,
	.param .f32 _Z16gemm_cuda_kernelIfLi128ELi64ELi16ELi8ELi4ELb1EEvPT_PKS0_S3_iiiS0_S0__param_7
)
{
	.reg .pred 	%p<28>;
	.reg .b16 	%rs<3>;
	.reg .b32 	%r<99>;
	.reg .b32 	%f<393>;
	.reg .b64 	%rd<66>;

	ld.param.u64 	%rd10, [_Z16gemm_cuda_kernelIfLi128ELi64ELi16ELi8ELi4ELb1EEvPT_PKS0_S3_iiiS0_S0__param_0];
	ld.param.u64 	%rd8, [_Z16gemm_cuda_kernelIfLi128ELi64ELi16ELi8ELi4ELb1EEvPT_PKS0_S3_iiiS0_S0__param_1];
	ld.param.u64 	%rd9, [_Z16gemm_cuda_kernelIfLi128ELi64ELi16ELi8ELi4ELb1EEvPT_PKS0_S3_iiiS0_S0__param_2];
	ld.param.u32 	%r35, [_Z16gemm_cuda_kernelIfLi128ELi64ELi16ELi8ELi4ELb1EEvPT_PKS0_S3_iiiS0_S0__param_3];
	ld.param.u32 	%r36, [_Z16gemm_cuda_kernelIfLi128ELi64ELi16ELi8ELi4ELb1EEvPT_PKS0_S3_iiiS0_S0__param_4];
	ld.param.u32 	%r37, [_Z16gemm_cuda_kernelIfLi128ELi64ELi16ELi8ELi4ELb1EEvPT_PKS0_S3_iiiS0_S0__param_5];
	ld.param.f32 	%f129, [_Z16gemm_cuda_kernelIfLi128ELi64ELi16ELi8ELi4ELb1EEvPT_PKS0_S3_iiiS0_S0__param_6];
	ld.param.f32 	%f130, [_Z16gemm_cuda_kernelIfLi128ELi64ELi16ELi8ELi4ELb1EEvPT_PKS0_S3_iiiS0_S0__param_7];
	cvta.to.global.u64 	%rd1, %rd10;
	mov.u32 	%r1, %tid.x;
	mov.u32 	%r38, %ctaid.y;
	shl.b32 	%r2, %r38, 7;
	mul.lo.s32 	%r94, %r37, %r2;
	add.s32 	%r4, %r94, %r37;
	mov.u32 	%r39, %ctaid.x;
	shl.b32 	%r5, %r39, 6;
	and.b32  	%r6, %r1, 15;
	setp.ge.u32 	%p1, %r94, %r4;
	mov.f32 	%f329, 0f00000000;
	mov.f32 	%f330, %f329;
	mov.f32 	%f331, %f329;
	mov.f32 	%f332, %f329;
	mov.f32 	%f333, %f329;
	mov.f32 	%f334, %f329;
	mov.f32 	%f335, %f329;
	mov.f32 	%f336, %f329;
	mov.f32 	%f337, %f329;
	mov.f32 	%f338, %f329;
	mov.f32 	%f339, %f329;
	mov.f32 	%f340, %f329;
	mov.f32 	%f341, %f329;
	mov.f32 	%f342, %f329;
	mov.f32 	%f343, %f329;
	mov.f32 	%f344, %f329;
	mov.f32 	%f345, %f329;
	mov.f32 	%f346, %f329;
	mov.f32 	%f347, %f329;
	mov.f32 	%f348, %f329;
	mov.f32 	%f349, %f329;
	mov.f32 	%f350, %f329;
	mov.f32 	%f351, %f329;
	mov.f32 	%f352, %f329;
	mov.f32 	%f353, %f329;
	mov.f32 	%f354, %f329;
	mov.f32 	%f355, %f329;
	mov.f32 	%f356, %f329;
	mov.f32 	%f357, %f329;
	mov.f32 	%f358, %f329;
	mov.f32 	%f359, %f329;
	mov.f32 	%f360, %f329;
	@%p1 bra 	$L__BB1_5;
	cvta.to.global.u64 	%rd11, %rd9;
	cvta.to.global.u64 	%rd12, %rd8;
	shl.b32 	%r42, %r1, 4;
	cvt.u64.u32 	%rd13, %r42;
	and.b64  	%rd14, %rd13, 48;
	add.s64 	%rd2, %rd12, %rd14;
	shr.u32 	%r43, %r1, 4;
	mul.lo.s32 	%r44, %r36, %r43;
	cvt.u64.u32 	%rd3, %r44;
	mul.wide.u32 	%rd15, %r6, 16;
	add.s64 	%rd4, %rd11, %rd15;
	mov.u32 	%r45, slm;
	add.s32 	%r46, %r45, %r42;
	add.s32 	%r7, %r46, 16384;
	shr.u32 	%r8, %r1, 2;
	mul.lo.s32 	%r47, %r8, %r37;
	cvt.u64.u32 	%rd5, %r47;
	add.s32 	%r48, %r1, 256;
	shr.u32 	%r9, %r48, 2;
	mul.lo.s32 	%r49, %r9, %r37;
	cvt.u64.u32 	%rd6, %r49;
	cvt.u16.u32 	%rs1, %r1;
	and.b16  	%rs2, %rs1, 15;
	mul.wide.u16 	%r50, %rs2, 16;
	add.s32 	%r51, %r50, %r45;
	add.s32 	%r10, %r51, 16640;
	shl.b32 	%r52, %r43, 5;
	add.s32 	%r11, %r45, %r52;
	shl.b32 	%r12, %r36, 4;
	mov.b32 	%r96, 0;
	mov.b32 	%r95, 1;
	mov.f32 	%f329, 0f00000000;
	mov.u32 	%r93, %r5;
$L__BB1_2:
	cvt.s64.s32 	%rd16, %r94;
	add.s64 	%rd17, %rd5, %rd16;
	shl.b64 	%rd18, %rd17, 2;
	add.s64 	%rd19, %rd2, %rd18;
	ld.global.v4.f32 	{%f133, %f134, %f135, %f136}, [%rd19];
	add.s64 	%rd20, %rd6, %rd16;
	shl.b64 	%rd21, %rd20, 2;
	add.s64 	%rd22, %rd2, %rd21;
	ld.global.v4.f32 	{%f137, %f138, %f139, %f140}, [%rd22];
	cvt.s64.s32 	%rd23, %r93;
	add.s64 	%rd24, %rd23, %rd3;
	shl.b64 	%rd25, %rd24, 2;
	add.s64 	%rd26, %rd4, %rd25;
	ld.global.v4.f32 	{%f141, %f142, %f143, %f144}, [%rd26];
	shl.b32 	%r54, %r96, 12;
	shl.b32 	%r55, %r96, 11;
	shl.b32 	%r56, %r1, 9;
	and.b32  	%r57, %r56, 1536;
	or.b32  	%r58, %r55, %r57;
	or.b32  	%r59, %r58, %r8;
	shl.b32 	%r60, %r59, 2;
	mov.u32 	%r61, slm;
	add.s32 	%r62, %r61, %r60;
	st.shared.f32 	[%r62], %f133;
	st.shared.f32 	[%r62+512], %f134;
	st.shared.f32 	[%r62+1024], %f135;
	st.shared.f32 	[%r62+1536], %f136;
	or.b32  	%r63, %r58, %r9;
	shl.b32 	%r64, %r63, 2;
	add.s32 	%r65, %r61, %r64;
	st.shared.f32 	[%r65], %f137;
	st.shared.f32 	[%r65+512], %f138;
	st.shared.f32 	[%r65+1024], %f139;
	st.shared.f32 	[%r65+1536], %f140;
	add.s32 	%r66, %r7, %r54;
	st.shared.v4.f32 	[%r66], {%f141, %f142, %f143, %f144};
	xor.b32  	%r17, %r95, 1;
	bar.sync 	0;
	shl.b32 	%r67, %r95, 13;
	xor.b32  	%r68, %r67, 8192;
	shl.b32 	%r69, %r95, 12;
	xor.b32  	%r70, %r69, 4096;
	add.s32 	%r97, %r10, %r70;
	add.s32 	%r19, %r11, %r68;
	mov.b32 	%r98, 512;
$L__BB1_3:
	add.s32 	%r71, %r19, %r98;
	ld.shared.v4.f32 	{%f145, %f146, %f147, %f148}, [%r71+-512];
	ld.shared.v4.f32 	{%f149, %f150, %f151, %f152}, [%r71+-496];
	ld.shared.v4.f32 	{%f153, %f154, %f155, %f156}, [%r97+-256];
	fma.rn.f32 	%f157, %f145, %f153, %f352;
	fma.rn.f32 	%f158, %f145, %f154, %f351;
	fma.rn.f32 	%f159, %f145, %f155, %f350;
	fma.rn.f32 	%f160, %f145, %f156, %f349;
	fma.rn.f32 	%f161, %f146, %f153, %f348;
	fma.rn.f32 	%f162, %f146, %f154, %f347;
	fma.rn.f32 	%f163, %f146, %f155, %f346;
	fma.rn.f32 	%f164, %f146, %f156, %f345;
	fma.rn.f32 	%f165, %f147, %f153, %f344;
	fma.rn.f32 	%f166, %f147, %f154, %f343;
	fma.rn.f32 	%f167, %f147, %f155, %f342;
	fma.rn.f32 	%f168, %f147, %f156, %f341;
	fma.rn.f32 	%f169, %f148, %f153, %f340;
	fma.rn.f32 	%f170, %f148, %f154, %f339;
	fma.rn.f32 	%f171, %f148, %f155, %f338;
	fma.rn.f32 	%f172, %f148, %f156, %f337;
	fma.rn.f32 	%f173, %f149, %f153, %f336;
	fma.rn.f32 	%f174, %f149, %f154, %f335;
	fma.rn.f32 	%f175, %f149, %f155, %f334;
	fma.rn.f32 	%f176, %f149, %f156, %f333;
	fma.rn.f32 	%f177, %f150, %f153, %f332;
	fma.rn.f32 	%f178, %f150, %f154, %f331;
	fma.rn.f32 	%f179, %f150, %f155, %f330;
	fma.rn.f32 	%f180, %f150, %f156, %f329;
	fma.rn.f32 	%f181, %f151, %f153, %f353;
	fma.rn.f32 	%f182, %f151, %f154, %f354;
	fma.rn.f32 	%f183, %f151, %f155, %f355;
	fma.rn.f32 	%f184, %f151, %f156, %f356;
	fma.rn.f32 	%f185, %f152, %f153, %f357;
	fma.rn.f32 	%f186, %f152, %f154, %f358;
	fma.rn.f32 	%f187, %f152, %f155, %f359;
	fma.rn.f32 	%f188, %f152, %f156, %f360;
	ld.shared.v4.f32 	{%f189, %f190, %f191, %f192}, [%r71];
	ld.shared.v4.f32 	{%f193, %f194, %f195, %f196}, [%r71+16];
	ld.shared.v4.f32 	{%f197, %f198, %f199, %f200}, [%r97];
	fma.rn.f32 	%f352, %f189, %f197, %f157;
	fma.rn.f32 	%f351, %f189, %f198, %f158;
	fma.rn.f32 	%f350, %f189, %f199, %f159;
	fma.rn.f32 	%f349, %f189, %f200, %f160;
	fma.rn.f32 	%f348, %f190, %f197, %f161;
	fma.rn.f32 	%f347, %f190, %f198, %f162;
	fma.rn.f32 	%f346, %f190, %f199, %f163;
	fma.rn.f32 	%f345, %f190, %f200, %f164;
	fma.rn.f32 	%f344, %f191, %f197, %f165;
	fma.rn.f32 	%f343, %f191, %f198, %f166;
	fma.rn.f32 	%f342, %f191, %f199, %f167;
	fma.rn.f32 	%f341, %f191, %f200, %f168;
	fma.rn.f32 	%f340, %f192, %f197, %f169;
	fma.rn.f32 	%f339, %f192, %f198, %f170;
	fma.rn.f32 	%f338, %f192, %f199, %f171;
	fma.rn.f32 	%f337, %f192, %f200, %f172;
	fma.rn.f32 	%f336, %f193, %f197, %f173;
	fma.rn.f32 	%f335, %f193, %f198, %f174;
	fma.rn.f32 	%f334, %f193, %f199, %f175;
	fma.rn.f32 	%f333, %f193, %f200, %f176;
	fma.rn.f32 	%f332, %f194, %f197, %f177;
	fma.rn.f32 	%f331, %f194, %f198, %f178;
	fma.rn.f32 	%f330, %f194, %f199, %f179;
	fma.rn.f32 	%f329, %f194, %f200, %f180;
	fma.rn.f32 	%f353, %f195, %f197, %f181;
	fma.rn.f32 	%f354, %f195, %f198, %f182;
	fma.rn.f32 	%f355, %f195, %f199, %f183;
	fma.rn.f32 	%f356, %f195, %f200, %f184;
	fma.rn.f32 	%f357, %f196, %f197, %f185;
	fma.rn.f32 	%f358, %f196, %f198, %f186;
	fma.rn.f32 	%f359, %f196, %f199, %f187;
	fma.rn.f32 	%f360, %f196, %f200, %f188;
	add.s32 	%r98, %r98, 1024;
	add.s32 	%r97, %r97, 512;
	setp.ne.s32 	%p2, %r98, 8704;
	@%p2 bra 	$L__BB1_3;
	add.s32 	%r94, %r94, 16;
	add.s32 	%r93, %r93, %r12;
	setp.lt.u32 	%p3, %r94, %r4;
	xor.b32  	%r96, %r96, 1;
	mov.u32 	%r95, %r17;
	@%p3 bra 	$L__BB1_2;
$L__BB1_5:
	shr.u32 	%r73, %r1, 1;
	and.b32  	%r74, %r73, 504;
	add.s32 	%r27, %r74, %r2;
	shl.b32 	%r75, %r1, 2;
	and.b32  	%r76, %r75, 60;
	add.s32 	%r77, %r76, %r5;
	setp.ge.u32 	%p4, %r77, %r36;
	cvt.u64.u32 	%rd7, %r77;
	setp.ge.u32 	%p5, %r27, %r35;
	or.pred  	%p6, %p5, %p4;
	@%p6 bra 	$L__BB1_7;
	mul.lo.s32 	%r78, %r27, %r36;
	cvt.u64.u32 	%rd27, %r78;
	add.s64 	%rd28, %rd27, %rd7;
	shl.b64 	%rd29, %rd28, 2;
	add.s64 	%rd30, %rd1, %rd29;
	ld.global.v4.f32 	{%f201, %f202, %f203, %f204}, [%rd30];
	mul.f32 	%f205, %f130, %f201;
	fma.rn.f32 	%f206, %f129, %f352, %f205;
	mul.f32 	%f207, %f130, %f202;
	fma.rn.f32 	%f208, %f129, %f351, %f207;
	mul.f32 	%f209, %f130, %f203;
	fma.rn.f32 	%f210, %f129, %f350, %f209;
	mul.f32 	%f211, %f130, %f204;
	fma.rn.f32 	%f212, %f129, %f349, %f211;
	st.global.v4.f32 	[%rd30], {%f206, %f208, %f210, %f212};
$L__BB1_7:
	cvt.u32.u64 	%r79, %rd7;
	setp.ge.u32 	%p7, %r79, %r36;
	add.s32 	%r28, %r27, 1;
	setp.ge.u32 	%p8, %r28, %r35;
	or.pred  	%p9, %p8, %p7;
	@%p9 bra 	$L__BB1_9;
	mul.lo.s32 	%r80, %r28, %r36;
	cvt.u64.u32 	%rd32, %r80;
	add.s64 	%rd33, %rd32, %rd7;
	shl.b64 	%rd34, %rd33, 2;
	add.s64 	%rd35, %rd1, %rd34;
	ld.global.v4.f32 	{%f213, %f214, %f215, %f216}, [%rd35];
	mul.f32 	%f217, %f130, %f213;
	fma.rn.f32 	%f218, %f129, %f348, %f217;
	mul.f32 	%f219, %f130, %f214;
	fma.rn.f32 	%f220, %f129, %f347, %f219;
	mul.f32 	%f221, %f130, %f215;
	fma.rn.f32 	%f222, %f129, %f346, %f221;
	mul.f32 	%f223, %f130, %f216;
	fma.rn.f32 	%f224, %f129, %f345, %f223;
	st.global.v4.f32 	[%rd35], {%f218, %f220, %f222, %f224};
$L__BB1_9:
	setp.ge.u32 	%p10, %r79, %r36;
	add.s32 	%r29, %r27, 2;
	setp.ge.u32 	%p11, %r29, %r35;
	or.pred  	%p12, %p11, %p10;
	@%p12 bra 	$L__BB1_11;
	mul.lo.s32 	%r82, %r29, %r36;
	cvt.u64.u32 	%rd37, %r82;
	add.s64 	%rd38, %rd37, %rd7;
	shl.b64 	%rd39, %rd38, 2;
	add.s64 	%rd40, %rd1, %rd39;
	ld.global.v4.f32 	{%f225, %f226, %f227, %f228}, [%rd40];
	mul.f32 	%f229, %f130, %f225;
	fma.rn.f32 	%f230, %f129, %f344, %f229;
	mul.f32 	%f231, %f130, %f226;
	fma.rn.f32 	%f232, %f129, %f343, %f231;
	mul.f32 	%f233, %f130, %f227;
	fma.rn.f32 	%f234, %f129, %f342, %f233;
	mul.f32 	%f235, %f130, %f228;
	fma.rn.f32 	%f236, %f129, %f341, %f235;
	st.global.v4.f32 	[%rd40], {%f230, %f232, %f234, %f236};
$L__BB1_11:
	setp.ge.u32 	%p13, %r79, %r36;
	add.s32 	%r30, %r27, 3;
	setp.ge.u32 	%p14, %r30, %r35;
	or.pred  	%p15, %p14, %p13;
	@%p15 bra 	$L__BB1_13;
	mul.lo.s32 	%r84, %r30, %r36;
	cvt.u64.u32 	%rd42, %r84;
	add.s64 	%rd43, %rd42, %rd7;
	shl.b64 	%rd44, %rd43, 2;
	add.s64 	%rd45, %rd1, %rd44;
	ld.global.v4.f32 	{%f237, %f238, %f239, %f240}, [%rd45];
	mul.f32 	%f241, %f130, %f237;
	fma.rn.f32 	%f242, %f129, %f340, %f241;
	mul.f32 	%f243, %f130, %f238;
	fma.rn.f32 	%f244, %f129, %f339, %f243;
	mul.f32 	%f245, %f130, %f239;
	fma.rn.f32 	%f246, %f129, %f338, %f245;
	mul.f32 	%f247, %f130, %f240;
	fma.rn.f32 	%f248, %f129, %f337, %f247;
	st.global.v4.f32 	[%rd45], {%f242, %f244, %f246, %f248};
$L__BB1_13:
	setp.ge.u32 	%p16, %r79, %r36;
	add.s32 	%r31, %r27, 4;
	setp.ge.u32 	%p17, %r31, %r35;
	or.pred  	%p18, %p17, %p16;
	@%p18 bra 	$L__BB1_15;
	mul.lo.s32 	%r86, %r31, %r36;
	cvt.u64.u32 	%rd47, %r86;
	add.s64 	%rd48, %rd47, %rd7;
	shl.b64 	%rd49, %rd48, 2;
	add.s64 	%rd50, %rd1, %rd49;
	ld.global.v4.f32 	{%f249, %f250, %f251, %f252}, [%rd50];
	mul.f32 	%f253, %f130, %f249;
	fma.rn.f32 	%f254, %f129, %f336, %f253;
	mul.f32 	%f255, %f130, %f250;
	fma.rn.f32 	%f256, %f129, %f335, %f255;
	mul.f32 	%f257, %f130, %f251;
	fma.rn.f32 	%f258, %f129, %f334, %f257;
	mul.f32 	%f259, %f130, %f252;
	fma.rn.f32 	%f260, %f129, %f333, %f259;
	st.global.v4.f32 	[%rd50], {%f254, %f256, %f258, %f260};
$L__BB1_15:
	setp.ge.u32 	%p19, %r79, %r36;
	add.s32 	%r32, %r27, 5;
	setp.ge.u32 	%p20, %r32, %r35;
	or.pred  	%p21, %p20, %p19;
	@%p21 bra 	$L__BB1_17;
	mul.lo.s32 	%r88, %r32, %r36;
	cvt.u64.u32 	%rd52, %r88;
	add.s64 	%rd53, %rd52, %rd7;
	shl.b64 	%rd54, %rd53, 2;
	add.s64 	%rd55, %rd1, %rd54;
	ld.global.v4.f32 	{%f261, %f262, %f263, %f264}, [%rd55];
	mul.f32 	%f265, %f130, %f261;
	fma.rn.f32 	%f266, %f129, %f332, %f265;
	mul.f32 	%f267, %f130, %f262;
	fma.rn.f32 	%f268, %f129, %f331, %f267;
	mul.f32 	%f269, %f130, %f263;
	fma.rn.f32 	%f270, %f129, %f330, %f269;
	mul.f32 	%f271, %f130, %f264;
	fma.rn.f32 	%f272, %f129, %f329, %f271;
	st.global.v4.f32 	[%rd55], {%f266, %f268, %f270, %f272};
$L__BB1_17:
	setp.ge.u32 	%p22, %r79, %r36;
	add.s32 	%r33, %r27, 6;
	setp.ge.u32 	%p23, %r33, %r35;
	or.pred  	%p24, %p23, %p22;
	@%p24 bra 	$L__BB1_19;
	mul.lo.s32 	%r90, %r33, %r36;
	cvt.u64.u32 	%rd57, %r90;
	add.s64 	%rd58, %rd57, %rd7;
	shl.b64 	%rd59, %rd58, 2;
	add.s64 	%rd60, %rd1, %rd59;
	ld.global.v4.f32 	{%f273, %f274, %f275, %f276}, [%rd60];
	mul.f32 	%f277, %f130, %f273;
	fma.rn.f32 	%f278, %f129, %f353, %f277;
	mul.f32 	%f279, %f130, %f274;
	fma.rn.f32 	%f280, %f129, %f354, %f279;
	mul.f32 	%f281, %f130, %f275;
	fma.rn.f32 	%f282, %f129, %f355, %f281;
	mul.f32 	%f283, %f130, %f276;
	fma.rn.f32 	%f284, %f129, %f356, %f283;
	st.global.v4.f32 	[%rd60], {%f278, %f280, %f282, %f284};
$L__BB1_19:
	setp.ge.u32 	%p25, %r79, %r36;
	add.s32 	%r34, %r27, 7;
	setp.ge.u32 	%p26, %r34, %r35;
	or.pred  	%p27, %p26, %p25;
	@%p27 bra 	$L__BB1_21;
	mul.lo.s32 	%r92, %r34, %r36;
	cvt.u64.u32 	%rd62, %r92;
	add.s64 	%rd63, %rd62, %rd7;
	shl.b64 	%rd64, %rd63, 2;
	add.s64 	%rd65, %rd1, %rd64;
	ld.global.v4.f32 	{%f285, %f286, %f287, %f288}, [%rd65];
	mul.f32 	%f289, %f130, %f285;
	fma.rn.f32 	%f290, %f129, %f357, %f289;
	mul.f32 	%f291, %f130, %f286;
	fma.rn.f32 	%f292, %f129, %f358, %f291;
	mul.f32 	%f293, %f130, %f287;
	fma.rn.f32 	%f294, %f129, %f359, %f293;
	mul.f32 	%f295, %f130, %f288;
	fma.rn.f32 	%f296, %f129, %f360, %f295;
	st.global.v4.f32 	[%rd65], {%f290, %f292, %f294, %f296};
$L__BB1_21:
	ret;

}
	// .globl	_Z16gemm_cuda_kernelIfLi128ELi128ELi16ELi4ELi4ELb0EEvPT_PKS0_S3_iiiS0_S0_
.visible .entry _Z16gemm_cuda_kernelIfLi128ELi128ELi16ELi4ELi4ELb0EEvPT_PKS0_S3_iiiS0_S0_(
	.param .u64 .ptr .align 1 _Z16gemm_cuda_kernelIfLi128ELi128ELi16ELi4ELi4ELb0EEvPT_PKS0_S3_iiiS0_S0__param_0,
	.param .u64 .ptr .align 1 _Z16gemm_cuda_kernelIfLi128ELi128ELi16ELi4ELi4ELb0EEvPT_PKS0_S3_iiiS0_S0__param_1,
	.param .u64 .ptr .align 1 _Z16gemm_cuda_kernelIfLi128ELi128ELi16ELi4ELi4ELb0EEvPT_PKS0_S3_iiiS0_S0__param_2,
	.param .u32 _Z16gemm_cuda_kernelIfLi128ELi128ELi16ELi4ELi4ELb0EEvPT_PKS0_S3_iiiS0_S0__param_3,
	.param .u32 _Z16gemm_cuda_kernelIfLi128ELi128ELi16ELi4ELi4ELb0EEvPT_PKS0_S3_iiiS0_S0__param_4,
	.param .u32 _Z16gemm_cuda_kernelIfLi128ELi128ELi16ELi4ELi4ELb0EEvPT_PKS0_S3_iiiS0_S0__param_5,
	.param .f32 _Z16gemm_cuda_kernelIfLi128ELi128ELi16ELi4ELi4ELb0EEvPT_PKS0_S3_iiiS0_S0__param_6,
	.param .f32 _Z16gemm_cuda_kernelIfLi128ELi128ELi16ELi4ELi4ELb0EEvPT_PKS0_S3_iiiS0_S0__param_7
)
{
	.reg .pred 	%p<51>;
	.reg .b32 	%r<117>;
	.reg .b32 	%f<1781>;
	.reg .b64 	%rd<74>;

	ld.param.u32 	%r18, [_Z16gemm_cuda_kernelIfLi128ELi128ELi16ELi4ELi4ELb0EEvPT_PKS0_S3_iiiS0_S0__param_5];
	mov.u32 	%r19, %ctaid.y;
	mul.lo.s32 	%r20, %r19, %r18;
	shl.b32 	%r116, %r20, 7;
	add.s32 	%r21, %r116, %r18;
	mov.u32 	%r22, %ctaid.x;
	shl.b32 	%r115, %r22, 7;
	setp.ge.u32 	%p1, %r116, %r21;
	mov.f32 	%f1717, 0f00000000;
	mov.f32 	%f1718, %f1717;
	mov.f32 	%f1719, %f1717;
	mov.f32 	%f1720, %f1717;
	mov.f32 	%f1721, %f1717;
	mov.f32 	%f1722, %f1717;
	mov.f32 	%f1723, %f1717;
	mov.f32 	%f1724, %f1717;
	mov.f32 	%f1725, %f1717;
	mov.f32 	%f1726, %f1717;
	mov.f32 	%f1727, %f1717;
	mov.f32 	%f1728, %f1717;
	mov.f32 	%f1729, %f1717;
	mov.f32 	%f1730, %f1717;
	mov.f32 	%f1731, %f1717;
	mov.f32 	%f1732, %f1717;
	mov.f32 	%f1733, %f1717;
	mov.f32 	%f1734, %f1717;
	mov.f32 	%f1735, %f1717;
	mov.f32 	%f1736, %f1717;
	mov.f32 	%f1737, %f1717;
	mov.f32 	%f1738, %f1717;
	mov.f32 	%f1739, %f1717;
	mov.f32 	%f1740, %f1717;
	mov.f32 	%f1741, %f1717;
	mov.f32 	%f1742, %f1717;
	mov.f32 	%f1743, %f1717;
	mov.f32 	%f1744, %f1717;
	mov.f32 	%f1745, %f1717;
	mov.f32 	%f1746, %f1717;
	mov.f32 	%f1747, %f1717;
	mov.f32 	%f1748, %f1717;
	mov.f32 	%f1749, %f1717;
	mov.f32 	%f1750, %f1717;
	mov.f32 	%f1751, %f1717;
	mov.f32 	%f1752, %f1717;
	mov.f32 	%f1753, %f1717;
	mov.f32 	%f1754, %f1717;
	mov.f32 	%f1755, %f1717;
	mov.f32 	%f1756, %f1717;
	mov.f32 	%f1757, %f1717;
	mov.f32 	%f1758, %f1717;
	mov.f32 	%f1759, %f1717;
	mov.f32 	%f1760, %f1717;
	mov.f32 	%f1761, %f1717;
	mov.f32 	%f1762, %f1717;
	mov.f32 	%f1763, %f1717;
	mov.f32 	%f1764, %f1717;
	mov.f32 	%f1765, %f1717;
	mov.f32 	%f1766, %f1717;
	mov.f32 	%f1767, %f1717;
	mov.f32 	%f1768, %f1717;
	mov.f32 	%f1769, %f1717;
	mov.f32 	%f1770, %f1717;
	mov.f32 	%f1771, %f1717;
	mov.f32 	%f1772, %f1717;
	mov.f32 	%f1773, %f1717;
	mov.f32 	%f1774, %f1717;
	mov.f32 	%f1775, %f1717;
	mov.f32 	%f1776, %f1717;
	mov.f32 	%f1777, %f1717;
	mov.f32 	%f1778, %f1717;
	mov.f32 	%f1779, %f1717;
	mov.f32 	%f1780, %f1717;
	@%p1 bra 	$L__BB2_3;
	mov.f32 	%f1717, 0f00000000;
	mov.u32 	%r23, %tid.x;
	add.s32 	%r24, %r23, 256;
	shr.u32 	%r25, %r24, 5;
$L__BB2_2:
	ld.param.u32 	%r114, [_Z16gemm_cuda_kernelIfLi128ELi128ELi16ELi4ELi4ELb0EEvPT_PKS0_S3_iiiS0_S0__param_5];
	ld.param.u32 	%r97, [_Z16gemm_cuda_kernelIfLi128ELi128ELi16ELi4ELi4ELb0EEvPT_PKS0_S3_iiiS0_S0__param_4];
	ld.param.u64 	%rd73, [_Z16gemm_cuda_kernelIfLi128ELi128ELi16ELi4ELi4ELb0EEvPT_PKS0_S3_iiiS0_S0__param_2];
	ld.param.u64 	%rd72, [_Z16gemm_cuda_kernelIfLi128ELi128ELi16ELi4ELi4ELb0EEvPT_PKS0_S3_iiiS0_S0__param_1];
	cvt.s64.s32 	%rd14, %r115;
	mul.lo.s32 	%r26, %r25, %r97;
	cvt.u64.u32 	%rd15, %r26;
	add.s64 	%rd16, %rd15, %rd14;
	shl.b64 	%rd17, %rd16, 2;
	cvta.to.global.u64 	%rd18, %rd73;
	shl.b32 	%r27, %r23, 4;
	cvt.u64.u32 	%rd19, %r27;
	and.b64  	%rd20, %rd19, 496;
	add.s64 	%rd21, %rd18, %rd20;
	add.s64 	%rd22, %rd21, %rd17;
	shr.u32 	%r28, %r23, 5;
	mul.lo.s32 	%r29, %r28, %r97;
	cvt.u64.u32 	%rd23, %r29;
	add.s64 	%rd24, %rd23, %rd14;
	shl.b64 	%rd25, %rd24, 2;
	add.s64 	%rd26, %rd21, %rd25;
	cvt.s64.s32 	%rd27, %r116;
	shr.u32 	%r30, %r24, 2;
	mul.lo.s32 	%r31, %r30, %r114;
	cvt.u64.u32 	%rd28, %r31;
	add.s64 	%rd29, %rd28, %rd27;
	shl.b64 	%rd30, %rd29, 2;
	cvta.to.global.u64 	%rd31, %rd72;
	and.b64  	%rd32, %rd19, 48;
	add.s64 	%rd33, %rd31, %rd32;
	add.s64 	%rd34, %rd33, %rd30;
	shr.u32 	%r32, %r23, 2;
	mul.lo.s32 	%r33, %r32, %r114;
	cvt.u64.u32 	%rd35, %r33;
	add.s64 	%rd36, %rd35, %rd27;
	shl.b64 	%rd37, %rd36, 2;
	add.s64 	%rd38, %rd33, %rd37;
	ld.global.v4.f32 	{%f197, %f198, %f199, %f200}, [%rd38];
	ld.global.v4.f32 	{%f201, %f202, %f203, %f204}, [%rd34];
	ld.global.v4.f32 	{%f205, %f206, %f207, %f208}, [%rd26];
	ld.global.v4.f32 	{%f209, %f210, %f211, %f212}, [%rd22];
	shl.b32 	%r34, %r23, 9;
	and.b32  	%r35, %r34, 1536;
	or.b32  	%r36, %r32, %r35;
	shl.b32 	%r37, %r36, 2;
	mov.u32 	%r38, slm;
	add.s32 	%r39, %r38, %r37;
	st.shared.f32 	[%r39], %f197;
	st.shared.f32 	[%r39+512], %f198;
	st.shared.f32 	[%r39+1024], %f199;
	st.shared.f32 	[%r39+1536], %f200;
	or.b32  	%r40, %r30, %r35;
	shl.b32 	%r41, %r40, 2;
	add.s32 	%r42, %r38, %r41;
	st.shared.f32 	[%r42], %f201;
	st.shared.f32 	[%r42+512], %f202;
	st.shared.f32 	[%r42+1024], %f203;
	st.shared.f32 	[%r42+1536], %f204;
	add.s32 	%r43, %r38, 8192;
	add.s32 	%r44, %r43, %r27;
	st.shared.v4.f32 	[%r44], {%f205, %f206, %f207, %f208};
	st.shared.v4.f32 	[%r44+4096], {%f209, %f210, %f211, %f212};
	bar.sync 	0;
	and.b32  	%r45, %r23, 1008;
	add.s32 	%r46, %r38, %r45;
	ld.shared.v4.f32 	{%f213, %f214, %f215, %f216}, [%r46];
	and.b32  	%r47, %r27, 240;
	add.s32 	%r48, %r43, %r47;
	ld.shared.v4.f32 	{%f217, %f218, %f219, %f220}, [%r48];
	fma.rn.f32 	%f221, %f213, %f217, %f1764;
	fma.rn.f32 	%f222, %f213, %f218, %f1763;
	fma.rn.f32 	%f223, %f213, %f219, %f1762;
	fma.rn.f32 	%f224, %f213, %f220, %f1761;
	fma.rn.f32 	%f225, %f214, %f217, %f1760;
	fma.rn.f32 	%f226, %f214, %f218, %f1759;
	fma.rn.f32 	%f227, %f214, %f219, %f1758;
	fma.rn.f32 	%f228, %f214, %f220, %f1757;
	fma.rn.f32 	%f229, %f215, %f217, %f1756;
	fma.rn.f32 	%f230, %f215, %f218, %f1755;
	fma.rn.f32 	%f231, %f215, %f219, %f1754;
	fma.rn.f32 	%f232, %f215, %f220, %f1753;
	fma.rn.f32 	%f233, %f216, %f217, %f1752;
	fma.rn.f32 	%f234, %f216, %f218, %f1751;
	fma.rn.f32 	%f235, %f216, %f219, %f1750;
	fma.rn.f32 	%f236, %f216, %f220, %f1749;
	ld.shared.v4.f32 	{%f237, %f238, %f239, %f240}, [%r46+512];
	ld.shared.v4.f32 	{%f241, %f242, %f243, %f244}, [%r48+512];
	fma.rn.f32 	%f245, %f237, %f241, %f221;
	fma.rn.f32 	%f246, %f237, %f242, %f222;
	fma.rn.f32 	%f247, %f237, %f243, %f223;
	fma.rn.f32 	%f248, %f237, %f244, %f224;
	fma.rn.f32 	%f249, %f238, %f241, %f225;
	fma.rn.f32 	%f250, %f238, %f242, %f226;
	fma.rn.f32 	%f251, %f238, %f243, %f227;
	fma.rn.f32 	%f252, %f238, %f244, %f228;
	fma.rn.f32 	%f253, %f239, %f241, %f229;
	fma.rn.f32 	%f254, %f239, %f242, %f230;
	fma.rn.f32 	%f255, %f239, %f243, %f231;
	fma.rn.f32 	%f256, %f239, %f244, %f232;
	fma.rn.f32 	%f257, %f240, %f241, %f233;
	fma.rn.f32 	%f258, %f240, %f242, %f234;
	fma.rn.f32 	%f259, %f240, %f243, %f235;
	fma.rn.f32 	%f260, %f240, %f244, %f236;
	ld.shared.v4.f32 	{%f261, %f262, %f263, %f264}, [%r46+1024];
	ld.shared.v4.f32 	{%f265, %f266, %f267, %f268}, [%r48+1024];
	fma.rn.f32 	%f269, %f261, %f265, %f245;
	fma.rn.f32 	%f270, %f261, %f266, %f246;
	fma.rn.f32 	%f271, %f261, %f267, %f247;
	fma.rn.f32 	%f272, %f261, %f268, %f248;
	fma.rn.f32 	%f273, %f262, %f265, %f249;
	fma.rn.f32 	%f274, %f262, %f266, %f250;
	fma.rn.f32 	%f275, %f262, %f267, %f251;
	fma.rn.f32 	%f276, %f262, %f268, %f252;
	fma.rn.f32 	%f277, %f263, %f265, %f253;
	fma.rn.f32 	%f278, %f263, %f266, %f254;
	fma.rn.f32 	%f279, %f263, %f267, %f255;
	fma.rn.f32 	%f280, %f263, %f268, %f256;
	fma.rn.f32 	%f281, %f264, %f265, %f257;
	fma.rn.f32 	%f282, %f264, %f266, %f258;
	fma.rn.f32 	%f283, %f264, %f267, %f259;
	fma.rn.f32 	%f284, %f264, %f268, %f260;
	ld.shared.v4.f32 	{%f285, %f286, %f287, %f288}, [%r46+1536];
	ld.shared.v4.f32 	{%f289, %f290, %f291, %f292}, [%r48+1536];
	fma.rn.f32 	%f293, %f285, %f289, %f269;
	fma.rn.f32 	%f294, %f285, %f290, %f270;
	fma.rn.f32 	%f295, %f285, %f291, %f271;
	fma.rn.f32 	%f296, %f285, %f292, %f272;
	fma.rn.f32 	%f297, %f286, %f289, %f273;
	fma.rn.f32 	%f298, %f286, %f290, %f274;
	fma.rn.f32 	%f299, %f286, %f291, %f275;
	fma.rn.f32 	%f300, %f286, %f292, %f276;
	fma.rn.f32 	%f301, %f287, %f289, %f277;
	fma.rn.f32 	%f302, %f287, %f290, %f278;
	fma.rn.f32 	%f303, %f287, %f291, %f279;
	fma.rn.f32 	%f304, %f287, %f292, %f280;
	fma.rn.f32 	%f305, %f288, %f289, %f281;
	fma.rn.f32 	%f306, %f288, %f290, %f282;
	fma.rn.f32 	%f307, %f288, %f291, %f283;
	fma.rn.f32 	%f308, %f288, %f292, %f284;
	ld.shared.v4.f32 	{%f309, %f310, %f311, %f312}, [%r46+2048];
	ld.shared.v4.f32 	{%f313, %f314, %f315, %f316}, [%r48+2048];
	fma.rn.f32 	%f317, %f309, %f313, %f293;
	fma.rn.f32 	%f318, %f309, %f314, %f294;
	fma.rn.f32 	%f319, %f309, %f315, %f295;
	fma.rn.f32 	%f320, %f309, %f316, %f296;
	fma.rn.f32 	%f321, %f310, %f313, %f297;
	fma.rn.f32 	%f322, %f310, %f314, %f298;
	fma.rn.f32 	%f323, %f310, %f315, %f299;
	fma.rn.f32 	%f324, %f310, %f316, %f300;
	fma.rn.f32 	%f325, %f311, %f313, %f301;
	fma.rn.f32 	%f326, %f311, %f314, %f302;
	fma.rn.f32 	%f327, %f311, %f315, %f303;
	fma.rn.f32 	%f328, %f311, %f316, %f304;
	fma.rn.f32 	%f329, %f312, %f313, %f305;
	fma.rn.f32 	%f330, %f312, %f314, %f306;
	fma.rn.f32 	%f331, %f312, %f315, %f307;
	fma.rn.f32 	%f332, %f312, %f316, %f308;
	ld.shared.v4.f32 	{%f333, %f334, %f335, %f336}, [%r46+2560];
	ld.shared.v4.f32 	{%f337, %f338, %f339, %f340}, [%r48+2560];
	fma.rn.f32 	%f341, %f333, %f337, %f317;
	fma.rn.f32 	%f342, %f333, %f338, %f318;
	fma.rn.f32 	%f343, %f333, %f339, %f319;
	fma.rn.f32 	%f344, %f333, %f340, %f320;
	fma.rn.f32 	%f345, %f334, %f337, %f321;
	fma.rn.f32 	%f346, %f334, %f338, %f322;
	fma.rn.f32 	%f347, %f334, %f339, %f323;
	fma.rn.f32 	%f348, %f334, %f340, %f324;
	fma.rn.f32 	%f349, %f335, %f337, %f325;
	fma.rn.f32 	%f350, %f335, %f338, %f326;
	fma.rn.f32 	%f351, %f335, %f339, %f327;
	fma.rn.f32 	%f352, %f335, %f340, %f328;
	fma.rn.f32 	%f353, %f336, %f337, %f329;
	fma.rn.f32 	%f354, %f336, %f338, %f330;
	fma.rn.f32 	%f355, %f336, %f339, %f331;
	fma.rn.f32 	%f356, %f336, %f340, %f332;
	ld.shared.v4.f32 	{%f357, %f358, %f359, %f360}, [%r46+3072];
	ld.shared.v4.f32 	{%f361, %f362, %f363, %f364}, [%r48+3072];
	fma.rn.f32 	%f365, %f357, %f361, %f341;
	fma.rn.f32 	%f366, %f357, %f362, %f342;
	fma.rn.f32 	%f367, %f357, %f363, %f343;
	fma.rn.f32 	%f368, %f357, %f364, %f344;
	fma.rn.f32 	%f369, %f358, %f361, %f345;
	fma.rn.f32 	%f370, %f358, %f362, %f346;
	fma.rn.f32 	%f371, %f358, %f363, %f347;
	fma.rn.f32 	%f372, %f358, %f364, %f348;
	fma.rn.f32 	%f373, %f359, %f361, %f349;
	fma.rn.f32 	%f374, %f359, %f362, %f350;
	fma.rn.f32 	%f375, %f359, %f363, %f351;
	fma.rn.f32 	%f376, %f359, %f364, %f352;
	fma.rn.f32 	%f377, %f360, %f361, %f353;
	fma.rn.f32 	%f378, %f360, %f362, %f354;
	fma.rn.f32 	%f379, %f360, %f363, %f355;
	fma.rn.f32 	%f380, %f360, %f364, %f356;
	ld.shared.v4.f32 	{%f381, %f382, %f383, %f384}, [%r46+3584];
	ld.shared.v4.f32 	{%f385, %f386, %f387, %f388}, [%r48+3584];
	fma.rn.f32 	%f389, %f381, %f385, %f365;
	fma.rn.f32 	%f390, %f381, %f386, %f366;
	fma.rn.f32 	%f391, %f381, %f387, %f367;
	fma.rn.f32 	%f392, %f381, %f388, %f368;
	fma.rn.f32 	%f393, %f382, %f385, %f369;
	fma.rn.f32 	%f394, %f382, %f386, %f370;
	fma.rn.f32 	%f395, %f382, %f387, %f371;
	fma.rn.f32 	%f396, %f382, %f388, %f372;
	fma.rn.f32 	%f397, %f383, %f385, %f373;
	fma.rn.f32 	%f398, %f383, %f386, %f374;
	fma.rn.f32 	%f399, %f383, %f387, %f375;
	fma.rn.f32 	%f400, %f383, %f388, %f376;
	fma.rn.f32 	%f401, %f384, %f385, %f377;
	fma.rn.f32 	%f402, %f384, %f386, %f378;
	fma.rn.f32 	%f403, %f384, %f387, %f379;
	fma.rn.f32 	%f404, %f384, %f388, %f380;
	ld.shared.v4.f32 	{%f405, %f406, %f407, %f408}, [%r46+4096];
	ld.shared.v4.f32 	{%f409, %f410, %f411, %f412}, [%r48+4096];
	fma.rn.f32 	%f413, %f405, %f409, %f389;
	fma.rn.f32 	%f414, %f405, %f410, %f390;
	fma.rn.f32 	%f415, %f405, %f411, %f391;
	fma.rn.f32 	%f416, %f405, %f412, %f392;
	fma.rn.f32 	%f417, %f406, %f409, %f393;
	fma.rn.f32 	%f418, %f406, %f410, %f394;
	fma.rn.f32 	%f419, %f406, %f411, %f395;
	fma.rn.f32 	%f420, %f406, %f412, %f396;
	fma.rn.f32 	%f421, %f407, %f409, %f397;
	fma.rn.f32 	%f422, %f407, %f410, %f398;
	fma.rn.f32 	%f423, %f407, %f411, %f399;
	fma.rn.f32 	%f424, %f407, %f412, %f400;
	fma.rn.f32 	%f425, %f408, %f409, %f401;
	fma.rn.f32 	%f426, %f408, %f410, %f402;
	fma.rn.f32 	%f427, %f408, %f411, %f403;
	fma.rn.f32 	%f428, %f408, %f412, %f404;
	ld.shared.v4.f32 	{%f429, %f430, %f431, %f432}, [%r46+4608];
	ld.shared.v4.f32 	{%f433, %f434, %f435, %f436}, [%r48+4608];
	fma.rn.f32 	%f437, %f429, %f433, %f413;
	fma.rn.f32 	%f438, %f429, %f434, %f414;
	fma.rn.f32 	%f439, %f429, %f435, %f415;
	fma.rn.f32 	%f440, %f429, %f436, %f416;
	fma.rn.f32 	%f441, %f430, %f433, %f417;
	fma.rn.f32 	%f442, %f430, %f434, %f418;
	fma.rn.f32 	%f443, %f430, %f435, %f419;
	fma.rn.f32 	%f444, %f430, %f436, %f420;
	fma.rn.f32 	%f445, %f431, %f433, %f421;
	fma.rn.f32 	%f446, %f431, %f434, %f422;
	fma.rn.f32 	%f447, %f431, %f435, %f423;
	fma.rn.f32 	%f448, %f431, %f436, %f424;
	fma.rn.f32 	%f449, %f432, %f433, %f425;
	fma.rn.f32 	%f450, %f432, %f434, %f426;
	fma.rn.f32 	%f451, %f432, %f435, %f427;
	fma.rn.f32 	%f452, %f432, %f436, %f428;
	ld.shared.v4.f32 	{%f453, %f454, %f455, %f456}, [%r46+5120];
	ld.shared.v4.f32 	{%f457, %f458, %f459, %f460}, [%r48+5120];
	fma.rn.f32 	%f461, %f453, %f457, %f437;
	fma.rn.f32 	%f462, %f453, %f458, %f438;
	fma.rn.f32 	%f463, %f453, %f459, %f439;
	fma.rn.f32 	%f464, %f453, %f460, %f440;
	fma.rn.f32 	%f465, %f454, %f457, %f441;
	fma.rn.f32 	%f466, %f454, %f458, %f442;
	fma.rn.f32 	%f467, %f454, %f459, %f443;
	fma.rn.f32 	%f468, %f454, %f460, %f444;
	fma.rn.f32 	%f469, %f455, %f457, %f445;
	fma.rn.f32 	%f470, %f455, %f458, %f446;
	fma.rn.f32 	%f471, %f455, %f459, %f447;
	fma.rn.f32 	%f472, %f455, %f460, %f448;
	fma.rn.f32 	%f473, %f456, %f457, %f449;
	fma.rn.f32 	%f474, %f456, %f458, %f450;
	fma.rn.f32 	%f475, %f456, %f459, %f451;
	fma.rn.f32 	%f476, %f456, %f460, %f452;
	ld.shared.v4.f32 	{%f477, %f478, %f479, %f480}, [%r46+5632];
	ld.shared.v4.f32 	{%f481, %f482, %f483, %f484}, [%r48+5632];
	fma.rn.f32 	%f485, %f477, %f481, %f461;
	fma.rn.f32 	%f486, %f477, %f482, %f462;
	fma.rn.f32 	%f487, %f477, %f483, %f463;
	fma.rn.f32 	%f488, %f477, %f484, %f464;
	fma.rn.f32 	%f489, %f478, %f481, %f465;
	fma.rn.f32 	%f490, %f478, %f482, %f466;
	fma.rn.f32 	%f491, %f478, %f483, %f467;
	fma.rn.f32 	%f492, %f478, %f484, %f468;
	fma.rn.f32 	%f493, %f479, %f481, %f469;
	fma.rn.f32 	%f494, %f479, %f482, %f470;
	fma.rn.f32 	%f495, %f479, %f483, %f471;
	fma.rn.f32 	%f496, %f479, %f484, %f472;
	fma.rn.f32 	%f497, %f480, %f481, %f473;
	fma.rn.f32 	%f498, %f480, %f482, %f474;
	fma.rn.f32 	%f499, %f480, %f483, %f475;
	fma.rn.f32 	%f500, %f480, %f484, %f476;
	ld.shared.v4.f32 	{%f501, %f502, %f503, %f504}, [%r46+6144];
	ld.shared.v4.f32 	{%f505, %f506, %f507, %f508}, [%r48+6144];
	fma.rn.f32 	%f509, %f501, %f505, %f485;
	fma.rn.f32 	%f510, %f501, %f506, %f486;
	fma.rn.f32 	%f511, %f501, %f507, %f487;
	fma.rn.f32 	%f512, %f501, %f508, %f488;
	fma.rn.f32 	%f513, %f502, %f505, %f489;
	fma.rn.f32 	%f514, %f502, %f506, %f490;
	fma.rn.f32 	%f515, %f502, %f507, %f491;
	fma.rn.f32 	%f516, %f502, %f508, %f492;
	fma.rn.f32 	%f517, %f503, %f505, %f493;
	fma.rn.f32 	%f518, %f503, %f506, %f494;
	fma.rn.f32 	%f519, %f503, %f507, %f495;
	fma.rn.f32 	%f520, %f503, %f508, %f496;
	fma.rn.f32 	%f521, %f504, %f505, %f497;
	fma.rn.f32 	%f522, %f504, %f506, %f498;
	fma.rn.f32 	%f523, %f504, %f507, %f499;
	fma.rn.f32 	%f524, %f504, %f508, %f500;
	ld.shared.v4.f32 	{%f525, %f526, %f527, %f528}, [%r46+6656];
	ld.shared.v4.f32 	{%f529, %f530, %f531, %f532}, [%r48+6656];
	fma.rn.f32 	%f533, %f525, %f529, %f509;
	fma.rn.f32 	%f534, %f525, %f530, %f510;
	fma.rn.f32 	%f535, %f525, %f531, %f511;
	fma.rn.f32 	%f536, %f525, %f532, %f512;
	fma.rn.f32 	%f537, %f526, %f529, %f513;
	fma.rn.f32 	%f538, %f526, %f530, %f514;
	fma.rn.f32 	%f539, %f526, %f531, %f515;
	fma.rn.f32 	%f540, %f526, %f532, %f516;
	fma.rn.f32 	%f541, %f527, %f529, %f517;
	fma.rn.f32 	%f542, %f527, %f530, %f518;
	fma.rn.f32 	%f543, %f527, %f531, %f519;
	fma.rn.f32 	%f544, %f527, %f532, %f520;
	fma.rn.f32 	%f545, %f528, %f529, %f521;
	fma.rn.f32 	%f546, %f528, %f530, %f522;
	fma.rn.f32 	%f547, %f528, %f531, %f523;
	fma.rn.f32 	%f548, %f528, %f532, %f524;
	ld.shared.v4.f32 	{%f549, %f550, %f551, %f552}, [%r46+7168];
	ld.shared.v4.f32 	{%f553, %f554, %f555, %f556}, [%r48+7168];
	fma.rn.f32 	%f557, %f549, %f553, %f533;
	fma.rn.f32 	%f558, %f549, %f554, %f534;
	fma.rn.f32 	%f559, %f549, %f555, %f535;
	fma.rn.f32 	%f560, %f549, %f556, %f536;
	fma.rn.f32 	%f561, %f550, %f553, %f537;
	fma.rn.f32 	%f562, %f550, %f554, %f538;
	fma.rn.f32 	%f563, %f550, %f555, %f539;
	fma.rn.f32 	%f564, %f550, %f556, %f540;
	fma.rn.f32 	%f565, %f551, %f553, %f541;
	fma.rn.f32 	%f566, %f551, %f554, %f542;
	fma.rn.f32 	%f567, %f551, %f555, %f543;
	fma.rn.f32 	%f568, %f551, %f556, %f544;
	fma.rn.f32 	%f569, %f552, %f553, %f545;
	fma.rn.f32 	%f570, %f552, %f554, %f546;
	fma.rn.f32 	%f571, %f552, %f555, %f547;
	fma.rn.f32 	%f572, %f552, %f556, %f548;
	ld.shared.v4.f32 	{%f573, %f574, %f575, %f576}, [%r46+7680];
	ld.shared.v4.f32 	{%f577, %f578, %f579, %f580}, [%r48+7680];
	fma.rn.f32 	%f1764, %f573, %f577, %f557;
	fma.rn.f32 	%f1763, %f573, %f578, %f558;
	fma.rn.f32 	%f1762, %f573, %f579, %f559;
	fma.rn.f32 	%f1761, %f573, %f580, %f560;
	fma.rn.f32 	%f1760, %f574, %f577, %f561;
	fma.rn.f32 	%f1759, %f574, %f578, %f562;
	fma.rn.f32 	%f1758, %f574, %f579, %f563;
	fma.rn.f32 	%f1757, %f574, %f580, %f564;
	fma.rn.f32 	%f1756, %f575, %f577, %f565;
	fma.rn.f32 	%f1755, %f575, %f578, %f566;
	fma.rn.f32 	%f1754, %f575, %f579, %f567;
	fma.rn.f32 	%f1753, %f575, %f580, %f568;
	fma.rn.f32 	%f1752, %f576, %f577, %f569;
	fma.rn.f32 	%f1751, %f576, %f578, %f570;
	fma.rn.f32 	%f1750, %f576, %f579, %f571;
	fma.rn.f32 	%f1749, %f576, %f580, %f572;
	ld.shared.v4.f32 	{%f581, %f582, %f583, %f584}, [%r48+256];
	fma.rn.f32 	%f585, %f213, %f581, %f1748;
	fma.rn.f32 	%f586, %f213, %f582, %f1747;
	fma.rn.f32 	%f587, %f213, %f583, %f1746;
	fma.rn.f32 	%f588, %f213, %f584, %f1745;
	fma.rn.f32 	%f589, %f214, %f581, %f1744;
	fma.rn.f32 	%f590, %f214, %f582, %f1743;
	fma.rn.f32 	%f591, %f214, %f583, %f1742;
	fma.rn.f32 	%f592, %f214, %f584, %f1741;
	fma.rn.f32 	%f593, %f215, %f581, %f1740;
	fma.rn.f32 	%f594, %f215, %f582, %f1739;
	fma.rn.f32 	%f595, %f215, %f583, %f1738;
	fma.rn.f32 	%f596, %f215, %f584, %f1737;
	fma.rn.f32 	%f597, %f216, %f581, %f1736;
	fma.rn.f32 	%f598, %f216, %f582, %f1735;
	fma.rn.f32 	%f599, %f216, %f583, %f1734;
	fma.rn.f32 	%f600, %f216, %f584, %f1733;
	ld.shared.v4.f32 	{%f601, %f602, %f603, %f604}, [%r48+768];
	fma.rn.f32 	%f605, %f237, %f601, %f585;
	fma.rn.f32 	%f606, %f237, %f602, %f586;
	fma.rn.f32 	%f607, %f237, %f603, %f587;
	fma.rn.f32 	%f608, %f237, %f604, %f588;
	fma.rn.f32 	%f609, %f238, %f601, %f589;
	fma.rn.f32 	%f610, %f238, %f602, %f590;
	fma.rn.f32 	%f611, %f238, %f603, %f591;
	fma.rn.f32 	%f612, %f238, %f604, %f592;
	fma.rn.f32 	%f613, %f239, %f601, %f593;
	fma.rn.f32 	%f614, %f239, %f602, %f594;
	fma.rn.f32 	%f615, %f239, %f603, %f595;
	fma.rn.f32 	%f616, %f239, %f604, %f596;
	fma.rn.f32 	%f617, %f240, %f601, %f597;
	fma.rn.f32 	%f618, %f240, %f602, %f598;
	fma.rn.f32 	%f619, %f240, %f603, %f599;
	fma.rn.f32 	%f620, %f240, %f604, %f600;
	ld.shared.v4.f32 	{%f621, %f622, %f623, %f624}, [%r48+1280];
	fma.rn.f32 	%f625, %f261, %f621, %f605;
	fma.rn.f32 	%f626, %f261, %f622, %f606;
	fma.rn.f32 	%f627, %f261, %f623, %f607;
	fma.rn.f32 	%f628, %f261, %f624, %f608;
	fma.rn.f32 	%f629, %f262, %f621, %f609;
	fma.rn.f32 	%f630, %f262, %f622, %f610;
	fma.rn.f32 	%f631, %f262, %f623, %f611;
	fma.rn.f32 	%f632, %f262, %f624, %f612;
	fma.rn.f32 	%f633, %f263, %f621, %f613;
	fma.rn.f32 	%f634, %f263, %f622, %f614;
	fma.rn.f32 	%f635, %f263, %f623, %f615;
	fma.rn.f32 	%f636, %f263, %f624, %f616;
	fma.rn.f32 	%f637, %f264, %f621, %f617;
	fma.rn.f32 	%f638, %f264, %f622, %f618;
	fma.rn.f32 	%f639, %f264, %f623, %f619;
	fma.rn.f32 	%f640, %f264, %f624, %f620;
	ld.shared.v4.f32 	{%f641, %f642, %f643, %f644}, [%r48+1792];
	fma.rn.f32 	%f645, %f285, %f641, %f625;
	fma.rn.f32 	%f646, %f285, %f642, %f626;
	fma.rn.f32 	%f647, %f285, %f643, %f627;
	fma.rn.f32 	%f648, %f285, %f644, %f628;
	fma.rn.f32 	%f649, %f286, %f641, %f629;
	fma.rn.f32 	%f650, %f286, %f642, %f630;
	fma.rn.f32 	%f651, %f286, %f643, %f631;
	fma.rn.f32 	%f652, %f286, %f644, %f632;
	fma.rn.f32 	%f653, %f287, %f641, %f633;
	fma.rn.f32 	%f654, %f287, %f642, %f634;
	fma.rn.f32 	%f655, %f287, %f643, %f635;
	fma.rn.f32 	%f656, %f287, %f644, %f636;
	fma.rn.f32 	%f657, %f288, %f641, %f637;
	fma.rn.f32 	%f658, %f288, %f642, %f638;
	fma.rn.f32 	%f659, %f288, %f643, %f639;
	fma.rn.f32 	%f660, %f288, %f644, %f640;
	ld.shared.v4.f32 	{%f661, %f662, %f663, %f664}, [%r48+2304];
	fma.rn.f32 	%f665, %f309, %f661, %f645;
	fma.rn.f32 	%f666, %f309, %f662, %f646;
	fma.rn.f32 	%f667, %f309, %f663, %f647;
	fma.rn.f32 	%f668, %f309, %f664, %f648;
	fma.rn.f32 	%f669, %f310, %f661, %f649;
	fma.rn.f32 	%f670, %f310, %f662, %f650;
	fma.rn.f32 	%f671, %f310, %f663, %f651;
	fma.rn.f32 	%f672, %f310, %f664, %f652;
	fma.rn.f32 	%f673, %f311, %f661, %f653;
	fma.rn.f32 	%f674, %f311, %f662, %f654;
	fma.rn.f32 	%f675, %f311, %f663, %f655;
	fma.rn.f32 	%f676, %f311, %f664, %f656;
	fma.rn.f32 	%f677, %f312, %f661, %f657;
	fma.rn.f32 	%f678, %f312, %f662, %f658;
	fma.rn.f32 	%f679, %f312, %f663, %f659;
	fma.rn.f32 	%f680, %f312, %f664, %f660;
	ld.shared.v4.f32 	{%f681, %f682, %f683, %f684}, [%r48+2816];
	fma.rn.f32 	%f685, %f333, %f681, %f665;
	fma.rn.f32 	%f686, %f333, %f682, %f666;
	fma.rn.f32 	%f687, %f333, %f683, %f667;
	fma.rn.f32 	%f688, %f333, %f684, %f668;
	fma.rn.f32 	%f689, %f334, %f681, %f669;
	fma.rn.f32 	%f690, %f334, %f682, %f670;
	fma.rn.f32 	%f691, %f334, %f683, %f671;
	fma.rn.f32 	%f692, %f334, %f684, %f672;
	fma.rn.f32 	%f693, %f335, %f681, %f673;
	fma.rn.f32 	%f694, %f335, %f682, %f674;
	fma.rn.f32 	%f695, %f335, %f683, %f675;
	fma.rn.f32 	%f696, %f335, %f684, %f676;
	fma.rn.f32 	%f697, %f336, %f681, %f677;
	fma.rn.f32 	%f698, %f336, %f682, %f678;
	fma.rn.f32 	%f699, %f336, %f683, %f679;
	fma.rn.f32 	%f700, %f336, %f684, %f680;
	ld.shared.v4.f32 	{%f701, %f702, %f703, %f704}, [%r48+3328];
	fma.rn.f32 	%f705, %f357, %f701, %f685;
	fma.rn.f32 	%f706, %f357, %f702, %f686;
	fma.rn.f32 	%f707, %f357, %f703, %f687;
	fma.rn.f32 	%f708, %f357, %f704, %f688;
	fma.rn.f32 	%f709, %f358, %f701, %f689;
	fma.rn.f32 	%f710, %f358, %f702, %f690;
	fma.rn.f32 	%f711, %f358, %f703, %f691;
	fma.rn.f32 	%f712, %f358, %f704, %f692;
	fma.rn.f32 	%f713, %f359, %f701, %f693;
	fma.rn.f32 	%f714, %f359, %f702, %f694;
	fma.rn.f32 	%f715, %f359, %f703, %f695;
	fma.rn.f32 	%f716, %f359, %f704, %f696;
	fma.rn.f32 	%f717, %f360, %f701, %f697;
	fma.rn.f32 	%f718, %f360, %f702, %f698;
	fma.rn.f32 	%f719, %f360, %f703, %f699;
	fma.rn.f32 	%f720, %f360, %f704, %f700;
	ld.shared.v4.f32 	{%f721, %f722, %f723, %f724}, [%r48+3840];
	fma.rn.f32 	%f725, %f381, %f721, %f705;
	fma.rn.f32 	%f726, %f381, %f722, %f706;
	fma.rn.f32 	%f727, %f381, %f723, %f707;
	fma.rn.f32 	%f728, %f381, %f724, %f708;
	fma.rn.f32 	%f729, %f382, %f721, %f709;
	fma.rn.f32 	%f730, %f382, %f722, %f710;
	fma.rn.f32 	%f731, %f382, %f723, %f711;
	fma.rn.f32 	%f732, %f382, %f724, %f712;
	fma.rn.f32 	%f733, %f383, %f721, %f713;
	fma.rn.f32 	%f734, %f383, %f722, %f714;
	fma.rn.f32 	%f735, %f383, %f723, %f715;
	fma.rn.f32 	%f736, %f383, %f724, %f716;
	fma.rn.f32 	%f737, %f384, %f721, %f717;
	fma.rn.f32 	%f738, %f384, %f722, %f718;
	fma.rn.f32 	%f739, %f384, %f723, %f719;
	fma.rn.f32 	%f740, %f384, %f724, %f720;
	ld.shared.v4.f32 	{%f741, %f742, %f743, %f744}, [%r48+4352];
	fma.rn.f32 	%f745, %f405, %f741, %f725;
	fma.rn.f32 	%f746, %f405, %f742, %f726;
	fma.rn.f32 	%f747, %f405, %f743, %f727;
	fma.rn.f32 	%f748, %f405, %f744, %f728;
	fma.rn.f32 	%f749, %f406, %f741, %f729;
	fma.rn.f32 	%f750, %f406, %f742, %f730;
	fma.rn.f32 	%f751, %f406, %f743, %f731;
	fma.rn.f32 	%f752, %f406, %f744, %f732;
	fma.rn.f32 	%f753, %f407, %f741, %f733;
	fma.rn.f32 	%f754, %f407, %f742, %f734;
	fma.rn.f32 	%f755, %f407, %f743, %f735;
	fma.rn.f32 	%f756, %f407, %f744, %f736;
	fma.rn.f32 	%f757, %f408, %f741, %f737;
	fma.rn.f32 	%f758, %f408, %f742, %f738;
	fma.rn.f32 	%f759, %f408, %f743, %f739;
	fma.rn.f32 	%f760, %f408, %f744, %f740;
	ld.shared.v4.f32 	{%f761, %f762, %f763, %f764}, [%r48+4864];
	fma.rn.f32 	%f765, %f429, %f761, %f745;
	fma.rn.f32 	%f766, %f429, %f762, %f746;
	fma.rn.f32 	%f767, %f429, %f763, %f747;
	fma.rn.f32 	%f768, %f429, %f764, %f748;
	fma.rn.f32 	%f769, %f430, %f761, %f749;
	fma.rn.f32 	%f770, %f430, %f762, %f750;
	fma.rn.f32 	%f771, %f430, %f763, %f751;
	fma.rn.f32 	%f772, %f430, %f764, %f752;
	fma.rn.f32 	%f773, %f431, %f761, %f753;
	fma.rn.f32 	%f774, %f431, %f762, %f754;
	fma.rn.f32 	%f775, %f431, %f763, %f755;
	fma.rn.f32 	%f776, %f431, %f764, %f756;
	fma.rn.f32 	%f777, %f432, %f761, %f757;
	fma.rn.f32 	%f778, %f432, %f762, %f758;
	fma.rn.f32 	%f779, %f432, %f763, %f759;
	fma.rn.f32 	%f780, %f432, %f764, %f760;
	ld.shared.v4.f32 	{%f781, %f782, %f783, %f784}, [%r48+5376];
	fma.rn.f32 	%f785, %f453, %f781, %f765;
	fma.rn.f32 	%f786, %f453, %f782, %f766;
	fma.rn.f32 	%f787, %f453, %f783, %f767;
	fma.rn.f32 	%f788, %f453, %f784, %f768;
	fma.rn.f32 	%f789, %f454, %f781, %f769;
	fma.rn.f32 	%f790, %f454, %f782, %f770;
	fma.rn.f32 	%f791, %f454, %f783, %f771;
	fma.rn.f32 	%f792, %f454, %f784, %f772;
	fma.rn.f32 	%f793, %f455, %f781, %f773;
	fma.rn.f32 	%f794, %f455, %f782, %f774;
	fma.rn.f32 	%f795, %f455, %f783, %f775;
	fma.rn.f32 	%f796, %f455, %f784, %f776;
	fma.rn.f32 	%f797, %f456, %f781, %f777;
	fma.rn.f32 	%f798, %f456, %f782, %f778;
	fma.rn.f32 	%f799, %f456, %f783, %f779;
	fma.rn.f32 	%f800, %f456, %f784, %f780;
	ld.shared.v4.f32 	{%f801, %f802, %f803, %f804}, [%r48+5888];
	fma.rn.f32 	%f805, %f477, %f801, %f785;
	fma.rn.f32 	%f806, %f477, %f802, %f786;
	fma.rn.f32 	%f807, %f477, %f803, %f787;
	fma.rn.f32 	%f808, %f477, %f804, %f788;
	fma.rn.f32 	%f809, %f478, %f801, %f789;
	fma.rn.f32 	%f810, %f478, %f802, %f790;
	fma.rn.f32 	%f811, %f478, %f803, %f791;
	fma.rn.f32 	%f812, %f478, %f804, %f792;
	fma.rn.f32 	%f813, %f479, %f801, %f793;
	fma.rn.f32 	%f814, %f479, %f802, %f794;
	fma.rn.f32 	%f815, %f479, %f803, %f795;
	fma.rn.f32 	%f816, %f479, %f804, %f796;
	fma.rn.f32 	%f817, %f480, %f801, %f797;
	fma.rn.f32 	%f818, %f480, %f802, %f798;
	fma.rn.f32 	%f819, %f480, %f803, %f799;
	fma.rn.f32 	%f820, %f480, %f804, %f800;
	ld.shared.v4.f32 	{%f821, %f822, %f823, %f824}, [%r48+6400];
	fma.rn.f32 	%f825, %f501, %f821, %f805;
	fma.rn.f32 	%f826, %f501, %f822, %f806;
	fma.rn.f32 	%f827, %f501, %f823, %f807;
	fma.rn.f32 	%f828, %f501, %f824, %f808;
	fma.rn.f32 	%f829, %f502, %f821, %f809;
	fma.rn.f32 	%f830, %f502, %f822, %f810;
	fma.rn.f32 	%f831, %f502, %f823, %f811;
	fma.rn.f32 	%f832, %f502, %f824, %f812;
	fma.rn.f32 	%f833, %f503, %f821, %f813;
	fma.rn.f32 	%f834, %f503, %f822, %f814;
	fma.rn.f32 	%f835, %f503, %f823, %f815;
	fma.rn.f32 	%f836, %f503, %f824, %f816;
	fma.rn.f32 	%f837, %f504, %f821, %f817;
	fma.rn.f32 	%f838, %f504, %f822, %f818;
	fma.rn.f32 	%f839, %f504, %f823, %f819;
	fma.rn.f32 	%f840, %f504, %f824, %f820;
	ld.shared.v4.f32 	{%f841, %f842, %f843, %f844}, [%r48+6912];
	fma.rn.f32 	%f845, %f525, %f841, %f825;
	fma.rn.f32 	%f846, %f525, %f842, %f826;
	fma.rn.f32 	%f847, %f525, %f843, %f827;
	fma.rn.f32 	%f848, %f525, %f844, %f828;
	fma.rn.f32 	%f849, %f526, %f841, %f829;
	fma.rn.f32 	%f850, %f526, %f842, %f830;
	fma.rn.f32 	%f851, %f526, %f843, %f831;
	fma.rn.f32 	%f852, %f526, %f844, %f832;
	fma.rn.f32 	%f853, %f527, %f841, %f833;
	fma.rn.f32 	%f854, %f527, %f842, %f834;
	fma.rn.f32 	%f855, %f527, %f843, %f835;
	fma.rn.f32 	%f856, %f527, %f844, %f836;
	fma.rn.f32 	%f857, %f528, %f841, %f837;
	fma.rn.f32 	%f858, %f528, %f842, %f838;
	fma.rn.f32 	%f859, %f528, %f843, %f839;
	fma.rn.f32 	%f860, %f528, %f844, %f840;
	ld.shared.v4.f32 	{%f861, %f862, %f863, %f864}, [%r48+7424];
	fma.rn.f32 	%f865, %f549, %f861, %f845;
	fma.rn.f32 	%f866, %f549, %f862, %f846;
	fma.rn.f32 	%f867, %f549, %f863, %f847;
	fma.rn.f32 	%f868, %f549, %f864, %f848;
	fma.rn.f32 	%f869, %f550, %f861, %f849;
	fma.rn.f32 	%f870, %f550, %f862, %f850;
	fma.rn.f32 	%f871, %f550, %f863, %f851;
	fma.rn.f32 	%f872, %f550, %f864, %f852;
	fma.rn.f32 	%f873, %f551, %f861, %f853;
	fma.rn.f32 	%f874, %f551, %f862, %f854;
	fma.rn.f32 	%f875, %f551, %f863, %f855;
	fma.rn.f32 	%f876, %f551, %f864, %f856;
	fma.rn.f32 	%f877, %f552, %f861, %f857;
	fma.rn.f32 	%f878, %f552, %f862, %f858;
	fma.rn.f32 	%f879, %f552, %f863, %f859;
	fma.rn.f32 	%f880, %f552, %f864, %f860;
	ld.shared.v4.f32 	{%f881, %f882, %f883, %f884}, [%r48+7936];
	fma.rn.f32 	%f1748, %f573, %f881, %f865;
	fma.rn.f32 	%f1747, %f573, %f882, %f866;
	fma.rn.f32 	%f1746, %f573, %f883, %f867;
	fma.rn.f32 	%f1745, %f573, %f884, %f868;
	fma.rn.f32 	%f1744, %f574, %f881, %f869;
	fma.rn.f32 	%f1743, %f574, %f882, %f870;
	fma.rn.f32 	%f1742, %f574, %f883, %f871;
	fma.rn.f32 	%f1741, %f574, %f884, %f872;
	fma.rn.f32 	%f1740, %f575, %f881, %f873;
	fma.rn.f32 	%f1739, %f575, %f882, %f874;
	fma.rn.f32 	%f1738, %f575, %f883, %f875;
	fma.rn.f32 	%f1737, %f575, %f884, %f876;
	fma.rn.f32 	%f1736, %f576, %f881, %f877;
	fma.rn.f32 	%f1735, %f576, %f882, %f878;
	fma.rn.f32 	%f1734, %f576, %f883, %f879;
	fma.rn.f32 	%f1733, %f576, %f884, %f880;
	ld.shared.v4.f32 	{%f885, %f886, %f887, %f888}, [%r46+256];
	fma.rn.f32 	%f889, %f885, %f217, %f1732;
	fma.rn.f32 	%f890, %f885, %f218, %f1731;
	fma.rn.f32 	%f891, %f885, %f219, %f1730;
	fma.rn.f32 	%f892, %f885, %f220, %f1729;
	fma.rn.f32 	%f893, %f886, %f217, %f1728;
	fma.rn.f32 	%f894, %f886, %f218, %f1727;
	fma.rn.f32 	%f895, %f886, %f219, %f1726;
	fma.rn.f32 	%f896, %f886, %f220, %f1725;
	fma.rn.f32 	%f897, %f887, %f217, %f1724;
	fma.rn.f32 	%f898, %f887, %f218, %f1723;
	fma.rn.f32 	%f899, %f887, %f219, %f1722;
	fma.rn.f32 	%f900, %f887, %f220, %f1721;
	fma.rn.f32 	%f901, %f888, %f217, %f1720;
	fma.rn.f32 	%f902, %f888, %f218, %f1719;
	fma.rn.f32 	%f903, %f888, %f219, %f1718;
	fma.rn.f32 	%f904, %f888, %f220, %f1717;
	ld.shared.v4.f32 	{%f905, %f906, %f907, %f908}, [%r46+768];
	fma.rn.f32 	%f909, %f905, %f241, %f889;
	fma.rn.f32 	%f910, %f905, %f242, %f890;
	fma.rn.f32 	%f911, %f905, %f243, %f891;
	fma.rn.f32 	%f912, %f905, %f244, %f892;
	fma.rn.f32 	%f913, %f906, %f241, %f893;
	fma.rn.f32 	%f914, %f906, %f242, %f894;
	fma.rn.f32 	%f915, %f906, %f243, %f895;
	fma.rn.f32 	%f916, %f906, %f244, %f896;
	fma.rn.f32 	%f917, %f907, %f241, %f897;
	fma.rn.f32 	%f918, %f907, %f242, %f898;
	fma.rn.f32 	%f919, %f907, %f243, %f899;
	fma.rn.f32 	%f920, %f907, %f244, %f900;
	fma.rn.f32 	%f921, %f908, %f241, %f901;
	fma.rn.f32 	%f922, %f908, %f242, %f902;
	fma.rn.f32 	%f923, %f908, %f243, %f903;
	fma.rn.f32 	%f924, %f908, %f244, %f904;
	ld.shared.v4.f32 	{%f925, %f926, %f927, %f928}, [%r46+1280];
	fma.rn.f32 	%f929, %f925, %f265, %f909;
	fma.rn.f32 	%f930, %f925, %f266, %f910;
	fma.rn.f32 	%f931, %f925, %f267, %f911;
	fma.rn.f32 	%f932, %f925, %f268, %f912;
	fma.rn.f32 	%f933, %f926, %f265, %f913;
	fma.rn.f32 	%f934, %f926, %f266, %f914;
	fma.rn.f32 	%f935, %f926, %f267, %f915;
	fma.rn.f32 	%f936, %f926, %f268, %f916;
	fma.rn.f32 	%f937, %f927, %f265, %f917;
	fma.rn.f32 	%f938, %f927, %f266, %f918;
	fma.rn.f32 	%f939, %f927, %f267, %f919;
	fma.rn.f32 	%f940, %f927, %f268, %f920;
	fma.rn.f32 	%f941, %f928, %f265, %f921;
	fma.rn.f32 	%f942, %f928, %f266, %f922;
	fma.rn.f32 	%f943, %f928, %f267, %f923;
	fma.rn.f32 	%f944, %f928, %f268, %f924;
	ld.shared.v4.f32 	{%f945, %f946, %f947, %f948}, [%r46+1792];
	fma.rn.f32 	%f949, %f945, %f289, %f929;
	fma.rn.f32 	%f950, %f945, %f290, %f930;
	fma.rn.f32 	%f951, %f945, %f291, %f931;
	fma.rn.f32 	%f952, %f945, %f292, %f932;
	fma.rn.f32 	%f953, %f946, %f289, %f933;
	fma.rn.f32 	%f954, %f946, %f290, %f934;
	fma.rn.f32 	%f955, %f946, %f291, %f935;
	fma.rn.f32 	%f956, %f946, %f292, %f936;
	fma.rn.f32 	%f957, %f947, %f289, %f937;
	fma.rn.f32 	%f958, %f947, %f290, %f938;
	fma.rn.f32 	%f959, %f947, %f291, %f939;
	fma.rn.f32 	%f960, %f947, %f292, %f940;
	fma.rn.f32 	%f961, %f948, %f289, %f941;
	fma.rn.f32 	%f962, %f948, %f290, %f942;
	fma.rn.f32 	%f963, %f948, %f291, %f943;
	fma.rn.f32 	%f964, %f948, %f292, %f944;
	ld.shared.v4.f32 	{%f965, %f966, %f967, %f968}, [%r46+2304];
	fma.rn.f32 	%f969, %f965, %f313, %f949;
	fma.rn.f32 	%f970, %f965, %f314, %f950;
	fma.rn.f32 	%f971, %f965, %f315, %f951;
	fma.rn.f32 	%f972, %f965, %f316, %f952;
	fma.rn.f32 	%f973, %f966, %f313, %f953;
	fma.rn.f32 	%f974, %f966, %f314, %f954;
	fma.rn.f32 	%f975, %f966, %f315, %f955;
	fma.rn.f32 	%f976, %f966, %f316, %f956;
	fma.rn.f32 	%f977, %f967, %f313, %f957;
	fma.rn.f32 	%f978, %f967, %f314, %f958;
	fma.rn.f32 	%f979, %f967, %f315, %f959;
	fma.rn.f32 	%f980, %f967, %f316, %f960;
	fma.rn.f32 	%f981, %f968, %f313, %f961;
	fma.rn.f32 	%f982, %f968, %f314, %f962;
	fma.rn.f32 	%f983, %f968, %f315, %f963;
	fma.rn.f32 	%f984, %f968, %f316, %f964;
	ld.shared.v4.f32 	{%f985, %f986, %f987, %f988}, [%r46+2816];
	fma.rn.f32 	%f989, %f985, %f337, %f969;
	fma.rn.f32 	%f990, %f985, %f338, %f970;
	fma.rn.f32 	%f991, %f985, %f339, %f971;
	fma.rn.f32 	%f992, %f985, %f340, %f972;
	fma.rn.f32 	%f993, %f986, %f337, %f973;
	fma.rn.f32 	%f994, %f986, %f338, %f974;
	fma.rn.f32 	%f995, %f986, %f339, %f975;
	fma.rn.f32 	%f996, %f986, %f340, %f976;
	fma.rn.f32 	%f997, %f987, %f337, %f977;
	fma.rn.f32 	%f998, %f987, %f338, %f978;
	fma.rn.f32 	%f999, %f987, %f339, %f979;
	fma.rn.f32 	%f1000, %f987, %f340, %f980;
	fma.rn.f32 	%f1001, %f988, %f337, %f981;
	fma.rn.f32 	%f1002, %f988, %f338, %f982;
	fma.rn.f32 	%f1003, %f988, %f339, %f983;
	fma.rn.f32 	%f1004, %f988, %f340, %f984;
	ld.shared.v4.f32 	{%f1005, %f1006, %f1007, %f1008}, [%r46+3328];
	fma.rn.f32 	%f1009, %f1005, %f361, %f989;
	fma.rn.f32 	%f1010, %f1005, %f362, %f990;
	fma.rn.f32 	%f1011, %f1005, %f363, %f991;
	fma.rn.f32 	%f1012, %f1005, %f364, %f992;
	fma.rn.f32 	%f1013, %f1006, %f361, %f993;
	fma.rn.f32 	%f1014, %f1006, %f362, %f994;
	fma.rn.f32 	%f1015, %f1006, %f363, %f995;
	fma.rn.f32 	%f1016, %f1006, %f364, %f996;
	fma.rn.f32 	%f1017, %f1007, %f361, %f997;
	fma.rn.f32 	%f1018, %f1007, %f362, %f998;
	fma.rn.f32 	%f1019, %f1007, %f363, %f999;
	fma.rn.f32 	%f1020, %f1007, %f364, %f1000;
	fma.rn.f32 	%f1021, %f1008, %f361, %f1001;
	fma.rn.f32 	%f1022, %f1008, %f362, %f1002;
	fma.rn.f32 	%f1023, %f1008, %f363, %f1003;
	fma.rn.f32 	%f1024, %f1008, %f364, %f1004;
	ld.shared.v4.f32 	{%f1025, %f1026, %f1027, %f1028}, [%r46+3840];
	fma.rn.f32 	%f1029, %f1025, %f385, %f1009;
	fma.rn.f32 	%f1030, %f1025, %f386, %f1010;
	fma.rn.f32 	%f1031, %f1025, %f387, %f1011;
	fma.rn.f32 	%f1032, %f1025, %f388, %f1012;
	fma.rn.f32 	%f1033, %f1026, %f385, %f1013;
	fma.rn.f32 	%f1034, %f1026, %f386, %f1014;
	fma.rn.f32 	%f1035, %f1026, %f387, %f1015;
	fma.rn.f32 	%f1036, %f1026, %f388, %f1016;
	fma.rn.f32 	%f1037, %f1027, %f385, %f1017;
	fma.rn.f32 	%f1038, %f1027, %f386, %f1018;
	fma.rn.f32 	%f1039, %f1027, %f387, %f1019;
	fma.rn.f32 	%f1040, %f1027, %f388, %f1020;
	fma.rn.f32 	%f1041, %f1028, %f385, %f1021;
	fma.rn.f32 	%f1042, %f1028, %f386, %f1022;
	fma.rn.f32 	%f1043, %f1028, %f387, %f1023;
	fma.rn.f32 	%f1044, %f1028, %f388, %f1024;
	ld.shared.v4.f32 	{%f1045, %f1046, %f1047, %f1048}, [%r46+4352];
	fma.rn.f32 	%f1049, %f1045, %f409, %f1029;
	fma.rn.f32 	%f1050, %f1045, %f410, %f1030;
	fma.rn.f32 	%f1051, %f1045, %f411, %f1031;
	fma.rn.f32 	%f1052, %f1045, %f412, %f1032;
	fma.rn.f32 	%f1053, %f1046, %f409, %f1033;
	fma.rn.f32 	%f1054, %f1046, %f410, %f1034;
	fma.rn.f32 	%f1055, %f1046, %f411, %f1035;
	fma.rn.f32 	%f1056, %f1046, %f412, %f1036;
	fma.rn.f32 	%f1057, %f1047, %f409, %f1037;
	fma.rn.f32 	%f1058, %f1047, %f410, %f1038;
	fma.rn.f32 	%f1059, %f1047, %f411, %f1039;
	fma.rn.f32 	%f1060, %f1047, %f412, %f1040;
	fma.rn.f32 	%f1061, %f1048, %f409, %f1041;
	fma.rn.f32 	%f1062, %f1048, %f410, %f1042;
	fma.rn.f32 	%f1063, %f1048, %f411, %f1043;
	fma.rn.f32 	%f1064, %f1048, %f412, %f1044;
	ld.shared.v4.f32 	{%f1065, %f1066, %f1067, %f1068}, [%r46+4864];
	fma.rn.f32 	%f1069, %f1065, %f433, %f1049;
	fma.rn.f32 	%f1070, %f1065, %f434, %f1050;
	fma.rn.f32 	%f1071, %f1065, %f435, %f1051;
	fma.rn.f32 	%f1072, %f1065, %f436, %f1052;
	fma.rn.f32 	%f1073, %f1066, %f433, %f1053;
	fma.rn.f32 	%f1074, %f1066, %f434, %f1054;
	fma.rn.f32 	%f1075, %f1066, %f435, %f1055;
	fma.rn.f32 	%f1076, %f1066, %f436, %f1056;
	fma.rn.f32 	%f1077, %f1067, %f433, %f1057;
	fma.rn.f32 	%f1078, %f1067, %f434, %f1058;
	fma.rn.f32 	%f1079, %f1067, %f435, %f1059;
	fma.rn.f32 	%f1080, %f1067, %f436, %f1060;
	fma.rn.f32 	%f1081, %f1068, %f433, %f1061;
	fma.rn.f32 	%f1082, %f1068, %f434, %f1062;
	fma.rn.f32 	%f1083, %f1068, %f435, %f1063;
	fma.rn.f32 	%f1084, %f1068, %f436, %f1064;
	ld.shared.v4.f32 	{%f1085, %f1086, %f1087, %f1088}, [%r46+5376];
	fma.rn.f32 	%f1089, %f1085, %f457, %f1069;
	fma.rn.f32 	%f1090, %f1085, %f458, %f1070;
	fma.rn.f32 	%f1091, %f1085, %f459, %f1071;
	fma.rn.f32 	%f1092, %f1085, %f460, %f1072;
	fma.rn.f32 	%f1093, %f1086, %f457, %f1073;
	fma.rn.f32 	%f1094, %f1086, %f458, %f1074;
	fma.rn.f32 	%f1095, %f1086, %f459, %f1075;
	fma.rn.f32 	%f1096, %f1086, %f460, %f1076;
	fma.rn.f32 	%f1097, %f1087, %f457, %f1077;
	fma.rn.f32 	%f1098, %f1087, %f458, %f1078;
	fma.rn.f32 	%f1099, %f1087, %f459, %f1079;
	fma.rn.f32 	%f1100, %f1087, %f460, %f1080;
	fma.rn.f32 	%f1101, %f1088, %f457, %f1081;
	fma.rn.f32 	%f1102, %f1088, %f458, %f1082;
	fma.rn.f32 	%f1103, %f1088, %f459, %f1083;
	fma.rn.f32 	%f1104, %f1088, %f460, %f1084;
	ld.shared.v4.f32 	{%f1105, %f1106, %f1107, %f1108}, [%r46+5888];
	fma.rn.f32 	%f1109, %f1105, %f481, %f1089;
	fma.rn.f32 	%f1110, %f1105, %f482, %f1090;
	fma.rn.f32 	%f1111, %f1105, %f483, %f1091;
	fma.rn.f32 	%f1112, %f1105, %f484, %f1092;
	fma.rn.f32 	%f1113, %f1106, %f481, %f1093;
	fma.rn.f32 	%f1114, %f1106, %f482, %f1094;
	fma.rn.f32 	%f1115, %f1106, %f483, %f1095;
	fma.rn.f32 	%f1116, %f1106, %f484, %f1096;
	fma.rn.f32 	%f1117, %f1107, %f481, %f1097;
	fma.rn.f32 	%f1118, %f1107, %f482, %f1098;
	fma.rn.f32 	%f1119, %f1107, %f483, %f1099;
	fma.rn.f32 	%f1120, %f1107, %f484, %f1100;
	fma.rn.f32 	%f1121, %f1108, %f481, %f1101;
	fma.rn.f32 	%f1122, %f1108, %f482, %f1102;
	fma.rn.f32 	%f1123, %f1108, %f483, %f1103;
	fma.rn.f32 	%f1124, %f1108, %f484, %f1104;
	ld.shared.v4.f32 	{%f1125, %f1126, %f1127, %f1128}, [%r46+6400];
	fma.rn.f32 	%f1129, %f1125, %f505, %f1109;
	fma.rn.f32 	%f1130, %f1125, %f506, %f1110;
	fma.rn.f32 	%f1131, %f1125, %f507, %f1111;
	fma.rn.f32 	%f1132, %f1125, %f508, %f1112;
	fma.rn.f32 	%f1133, %f1126, %f505, %f1113;
	fma.rn.f32 	%f1134, %f1126, %f506, %f1114;
	fma.rn.f32 	%f1135, %f1126, %f507, %f1115;
	fma.rn.f32 	%f1136, %f1126, %f508, %f1116;
	fma.rn.f32 	%f1137, %f1127, %f505, %f1117;
	fma.rn.f32 	%f1138, %f1127, %f506, %f1118;
	fma.rn.f32 	%f1139, %f1127, %f507, %f1119;
	fma.rn.f32 	%f1140, %f1127, %f508, %f1120;
	fma.rn.f32 	%f1141, %f1128, %f505, %f1121;
	fma.rn.f32 	%f1142, %f1128, %f506, %f1122;
	fma.rn.f32 	%f1143, %f1128, %f507, %f1123;
	fma.rn.f32 	%f1144, %f1128, %f508, %f1124;
	ld.shared.v4.f32 	{%f1145, %f1146, %f1147, %f1148}, [%r46+6912];
	fma.rn.f32 	%f1149, %f1145, %f529, %f1129;
	fma.rn.f32 	%f1150, %f1145, %f530, %f1130;
	fma.rn.f32 	%f1151, %f1145, %f531, %f1131;
	fma.rn.f32 	%f1152, %f1145, %f532, %f1132;
	fma.rn.f32 	%f1153, %f1146, %f529, %f1133;
	fma.rn.f32 	%f1154, %f1146, %f530, %f1134;
	fma.rn.f32 	%f1155, %f1146, %f531, %f1135;
	fma.rn.f32 	%f1156, %f1146, %f532, %f1136;
	fma.rn.f32 	%f1157, %f1147, %f529, %f1137;
	fma.rn.f32 	%f1158, %f1147, %f530, %f1138;
	fma.rn.f32 	%f1159, %f1147, %f531, %f1139;
	fma.rn.f32 	%f1160, %f1147, %f532, %f1140;
	fma.rn.f32 	%f1161, %f1148, %f529, %f1141;
	fma.rn.f32 	%f1162, %f1148, %f530, %f1142;
	fma.rn.f32 	%f1163, %f1148, %f531, %f1143;
	fma.rn.f32 	%f1164, %f1148, %f532, %f1144;
	ld.shared.v4.f32 	{%f1165, %f1166, %f1167, %f1168}, [%r46+7424];
	fma.rn.f32 	%f1169, %f1165, %f553, %f1149;
	fma.rn.f32 	%f1170, %f1165, %f554, %f1150;
	fma.rn.f32 	%f1171, %f1165, %f555, %f1151;
	fma.rn.f32 	%f1172, %f1165, %f556, %f1152;
	fma.rn.f32 	%f1173, %f1166, %f553, %f1153;
	fma.rn.f32 	%f1174, %f1166, %f554, %f1154;
	fma.rn.f32 	%f1175, %f1166, %f555, %f1155;
	fma.rn.f32 	%f1176, %f1166, %f556, %f1156;
	fma.rn.f32 	%f1177, %f1167, %f553, %f1157;
	fma.rn.f32 	%f1178, %f1167, %f554, %f1158;
	fma.rn.f32 	%f1179, %f1167, %f555, %f1159;
	fma.rn.f32 	%f1180, %f1167, %f556, %f1160;
	fma.rn.f32 	%f1181, %f1168, %f553, %f1161;
	fma.rn.f32 	%f1182, %f1168, %f554, %f1162;
	fma.rn.f32 	%f1183, %f1168, %f555, %f1163;
	fma.rn.f32 	%f1184, %f1168, %f556, %f1164;
	ld.shared.v4.f32 	{%f1185, %f1186, %f1187, %f1188}, [%r46+7936];
	fma.rn.f32 	%f1732, %f1185, %f577, %f1169;
	fma.rn.f32 	%f1731, %f1185, %f578, %f1170;
	fma.rn.f32 	%f1730, %f1185, %f579, %f1171;
	fma.rn.f32 	%f1729, %f1185, %f580, %f1172;
	fma.rn.f32 	%f1728, %f1186, %f577, %f1173;
	fma.rn.f32 	%f1727, %f1186, %f578, %f1174;
	fma.rn.f32 	%f1726, %f1186, %f579, %f1175;
	fma.rn.f32 	%f1725, %f1186, %f580, %f1176;
	fma.rn.f32 	%f1724, %f1187, %f577, %f1177;
	fma.rn.f32 	%f1723, %f1187, %f578, %f1178;
	fma.rn.f32 	%f1722, %f1187, %f579, %f1179;
	fma.rn.f32 	%f1721, %f1187, %f580, %f1180;
	fma.rn.f32 	%f1720, %f1188, %f577, %f1181;
	fma.rn.f32 	%f1719, %f1188, %f578, %f1182;
	fma.rn.f32 	%f1718, %f1188, %f579, %f1183;
	fma.rn.f32 	%f1717, %f1188, %f580, %f1184;
	fma.rn.f32 	%f1189, %f885, %f581, %f1765;
	fma.rn.f32 	%f1190, %f885, %f582, %f1766;
	fma.rn.f32 	%f1191, %f885, %f583, %f1767;
	fma.rn.f32 	%f1192, %f885, %f584, %f1768;
	fma.rn.f32 	%f1193, %f886, %f581, %f1769;
	fma.rn.f32 	%f1194, %f886, %f582, %f1770;
	fma.rn.f32 	%f1195, %f886, %f583, %f1771;
	fma.rn.f32 	%f1196, %f886, %f584, %f1772;
	fma.rn.f32 	%f1197, %f887, %f581, %f1773;
	fma.rn.f32 	%f1198, %f887, %f582, %f1774;
	fma.rn.f32 	%f1199, %f887, %f583, %f1775;
	fma.rn.f32 	%f1200, %f887, %f584, %f1776;
	fma.rn.f32 	%f1201, %f888, %f581, %f1777;
	fma.rn.f32 	%f1202, %f888, %f582, %f1778;
	fma.rn.f32 	%f1203, %f888, %f583, %f1779;
	fma.rn.f32 	%f1204, %f888, %f584, %f1780;
	fma.rn.f32 	%f1205, %f905, %f601, %f1189;
	fma.rn.f32 	%f1206, %f905, %f602, %f1190;
	fma.rn.f32 	%f1207, %f905, %f603, %f1191;
	fma.rn.f32 	%f1208, %f905, %f604, %f1192;
	fma.rn.f32 	%f1209, %f906, %f601, %f1193;
	fma.rn.f32 	%f1210, %f906, %f602, %f1194;
	fma.rn.f32 	%f1211, %f906, %f603, %f1195;
	fma.rn.f32 	%f1212, %f906, %f604, %f1196;
	fma.rn.f32 	%f1213, %f907, %f601, %f1197;
	fma.rn.f32 	%f1214, %f907, %f602, %f1198;
	fma.rn.f32 	%f1215, %f907, %f603, %f1199;
	fma.rn.f32 	%f1216, %f907, %f604, %f1200;
	fma.rn.f32 	%f1217, %f908, %f601, %f1201;
	fma.rn.f32 	%f1218, %f908, %f602, %f1202;
	fma.rn.f32 	%f1219, %f908, %f603, %f1203;
	fma.rn.f32 	%f1220, %f908, %f604, %f1204;
	fma.rn.f32 	%f1221, %f925, %f621, %f1205;
	fma.rn.f32 	%f1222, %f925, %f622, %f1206;
	fma.rn.f32 	%f1223, %f925, %f623, %f1207;
	fma.rn.f32 	%f1224, %f925, %f624, %f1208;
	fma.rn.f32 	%f1225, %f926, %f621, %f1209;
	fma.rn.f32 	%f1226, %f926, %f622, %f1210;
	fma.rn.f32 	%f1227, %f926, %f623, %f1211;
	fma.rn.f32 	%f1228, %f926, %f624, %f1212;
	fma.rn.f32 	%f1229, %f927, %f621, %f1213;
	fma.rn.f32 	%f1230, %f927, %f622, %f1214;
	fma.rn.f32 	%f1231, %f927, %f623, %f1215;
	fma.rn.f32 	%f1232, %f927, %f624, %f1216;
	fma.rn.f32 	%f1233, %f928, %f621, %f1217;
	fma.rn.f32 	%f1234, %f928, %f622, %f1218;
	fma.rn.f32 	%f1235, %f928, %f623, %f1219;
	fma.rn.f32 	%f1236, %f928, %f624, %f1220;
	fma.rn.f32 	%f1237, %f945, %f641, %f1221;
	fma.rn.f32 	%f1238, %f945, %f642, %f1222;
	fma.rn.f32 	%f1239, %f945, %f643, %f1223;
	fma.rn.f32 	%f1240, %f945, %f644, %f1224;
	fma.rn.f32 	%f1241, %f946, %f641, %f1225;
	fma.rn.f32 	%f1242, %f946, %f642, %f1226;
	fma.rn.f32 	%f1243, %f946, %f643, %f1227;
	fma.rn.f32 	%f1244, %f946, %f644, %f1228;
	fma.rn.f32 	%f1245, %f947, %f641, %f1229;
	fma.rn.f32 	%f1246, %f947, %f642, %f1230;
	fma.rn.f32 	%f1247, %f947, %f643, %f1231;
	fma.rn.f32 	%f1248, %f947, %f644, %f1232;
	fma.rn.f32 	%f1249, %f948, %f641, %f1233;
	fma.rn.f32 	%f1250, %f948, %f642, %f1234;
	fma.rn.f32 	%f1251, %f948, %f643, %f1235;
	fma.rn.f32 	%f1252, %f948, %f644, %f1236;
	fma.rn.f32 	%f1253, %f965, %f661, %f1237;
	fma.rn.f32 	%f1254, %f965, %f662, %f1238;
	fma.rn.f32 	%f1255, %f965, %f663, %f1239;
	fma.rn.f32 	%f1256, %f965, %f664, %f1240;
	fma.rn.f32 	%f1257, %f966, %f661, %f1241;
	fma.rn.f32 	%f1258, %f966, %f662, %f1242;
	fma.rn.f32 	%f1259, %f966, %f663, %f1243;
	fma.rn.f32 	%f1260, %f966, %f664, %f1244;
	fma.rn.f32 	%f1261, %f967, %f661, %f1245;
	fma.rn.f32 	%f1262, %f967, %f662, %f1246;
	fma.rn.f32 	%f1263, %f967, %f663, %f1247;
	fma.rn.f32 	%f1264, %f967, %f664, %f1248;
	fma.rn.f32 	%f1265, %f968, %f661, %f1249;
	fma.rn.f32 	%f1266, %f968, %f662, %f1250;
	fma.rn.f32 	%f1267, %f968, %f663, %f1251;
	fma.rn.f32 	%f1268, %f968, %f664, %f1252;
	fma.rn.f32 	%f1269, %f985, %f681, %f1253;
	fma.rn.f32 	%f1270, %f985, %f682, %f1254;
	fma.rn.f32 	%f1271, %f985, %f683, %f1255;
	fma.rn.f32 	%f1272, %f985, %f684, %f1256;
	fma.rn.f32 	%f1273, %f986, %f681, %f1257;
	fma.rn.f32 	%f1274, %f986, %f682, %f1258;
	fma.rn.f32 	%f1275, %f986, %f683, %f1259;
	fma.rn.f32 	%f1276, %f986, %f684, %f1260;
	fma.rn.f32 	%f1277, %f987, %f681, %f1261;
	fma.rn.f32 	%f1278, %f987, %f682, %f1262;
	fma.rn.f32 	%f1279, %f987, %f683, %f1263;
	fma.rn.f32 	%f1280, %f987, %f684, %f1264;
	fma.rn.f32 	%f1281, %f988, %f681, %f1265;
	fma.rn.f32 	%f1282, %f988, %f682, %f1266;
	fma.rn.f32 	%f1283, %f988, %f683, %f1267;
	fma.rn.f32 	%f1284, %f988, %f684, %f1268;
	fma.rn.f32 	%f1285, %f1005, %f701, %f1269;
	fma.rn.f32 	%f1286, %f1005, %f702, %f1270;
	fma.rn.f32 	%f1287, %f1005, %f703, %f1271;
	fma.rn.f32 	%f1288, %f1005, %f704, %f1272;
	fma.rn.f32 	%f1289, %f1006, %f701, %f1273;
	fma.rn.f32 	%f1290, %f1006, %f702, %f1274;
	fma.rn.f32 	%f1291, %f1006, %f703, %f1275;
	fma.rn.f32 	%f1292, %f1006, %f704, %f1276;
	fma.rn.f32 	%f1293, %f1007, %f701, %f1277;
	fma.rn.f32 	%f1294, %f1007, %f702, %f1278;
	fma.rn.f32 	%f1295, %f1007, %f703, %f1279;
	fma.rn.f32 	%f1296, %f1007, %f704, %f1280;
	fma.rn.f32 	%f1297, %f1008, %f701, %f1281;
	fma.rn.f32 	%f1298, %f1008, %f702, %f1282;
	fma.rn.f32 	%f1299, %f1008, %f703, %f1283;
	fma.rn.f32 	%f1300, %f1008, %f704, %f1284;
	fma.rn.f32 	%f1301, %f1025, %f721, %f1285;
	fma.rn.f32 	%f1302, %f1025, %f722, %f1286;
	fma.rn.f32 	%f1303, %f1025, %f723, %f1287;
	fma.rn.f32 	%f1304, %f1025, %f724, %f1288;
	fma.rn.f32 	%f1305, %f1026, %f721, %f1289;
	fma.rn.f32 	%f1306, %f1026, %f722, %f1290;
	fma.rn.f32 	%f1307, %f1026, %f723, %f1291;
	fma.rn.f32 	%f1308, %f1026, %f724, %f1292;
	fma.rn.f32 	%f1309, %f1027, %f721, %f1293;
	fma.rn.f32 	%f1310, %f1027, %f722, %f1294;
	fma.rn.f32 	%f1311, %f1027, %f723, %f1295;
	fma.rn.f32 	%f1312, %f1027, %f724, %f1296;
	fma.rn.f32 	%f1313, %f1028, %f721, %f1297;
	fma.rn.f32 	%f1314, %f1028, %f722, %f1298;
	fma.rn.f32 	%f1315, %f1028, %f723, %f1299;
	fma.rn.f32 	%f1316, %f1028, %f724, %f1300;
	fma.rn.f32 	%f1317, %f1045, %f741, %f1301;
	fma.rn.f32 	%f1318, %f1045, %f742, %f1302;
	fma.rn.f32 	%f1319, %f1045, %f743, %f1303;
	fma.rn.f32 	%f1320, %f1045, %f744, %f1304;
	fma.rn.f32 	%f1321, %f1046, %f741, %f1305;
	fma.rn.f32 	%f1322, %f1046, %f742, %f1306;
	fma.rn.f32 	%f1323, %f1046, %f743, %f1307;
	fma.rn.f32 	%f1324, %f1046, %f744, %f1308;
	fma.rn.f32 	%f1325, %f1047, %f741, %f1309;
	fma.rn.f32 	%f1326, %f1047, %f742, %f1310;
	fma.rn.f32 	%f1327, %f1047, %f743, %f1311;
	fma.rn.f32 	%f1328, %f1047, %f744, %f1312;
	fma.rn.f32 	%f1329, %f1048, %f741, %f1313;
	fma.rn.f32 	%f1330, %f1048, %f742, %f1314;
	fma.rn.f32 	%f1331, %f1048, %f743, %f1315;
	fma.rn.f32 	%f1332, %f1048, %f744, %f1316;
	fma.rn.f32 	%f1333, %f1065, %f761, %f1317;
	fma.rn.f32 	%f1334, %f1065, %f762, %f1318;
	fma.rn.f32 	%f1335, %f1065, %f763, %f1319;
	fma.rn.f32 	%f1336, %f1065, %f764, %f1320;
	fma.rn.f32 	%f1337, %f1066, %f761, %f1321;
	fma.rn.f32 	%f1338, %f1066, %f762, %f1322;
	fma.rn.f32 	%f1339, %f1066, %f763, %f1323;
	fma.rn.f32 	%f1340, %f1066, %f764, %f1324;
	fma.rn.f32 	%f1341, %f1067, %f761, %f1325;
	fma.rn.f32 	%f1342, %f1067, %f762, %f1326;
	fma.rn.f32 	%f1343, %f1067, %f763, %f1327;
	fma.rn.f32 	%f1344, %f1067, %f764, %f1328;
	fma.rn.f32 	%f1345, %f1068, %f761, %f1329;
	fma.rn.f32 	%f1346, %f1068, %f762, %f1330;
	fma.rn.f32 	%f1347, %f1068, %f763, %f1331;
	fma.rn.f32 	%f1348, %f1068, %f764, %f1332;
	fma.rn.f32 	%f1349, %f1085, %f781, %f1333;
	fma.rn.f32 	%f1350, %f1085, %f782, %f1334;
	fma.rn.f32 	%f1351, %f1085, %f783, %f1335;
	fma.rn.f32 	%f1352, %f1085, %f784, %f1336;
	fma.rn.f32 	%f1353, %f1086, %f781, %f1337;
	fma.rn.f32 	%f1354, %f1086, %f782, %f1338;
	fma.rn.f32 	%f1355, %f1086, %f783, %f1339;
	fma.rn.f32 	%f1356, %f1086, %f784, %f1340;
	fma.rn.f32 	%f1357, %f1087, %f781, %f1341;
	fma.rn.f32 	%f1358, %f1087, %f782, %f1342;
	fma.rn.f32 	%f1359, %f1087, %f783, %f1343;
	fma.rn.f32 	%f1360, %f1087, %f784, %f1344;
	fma.rn.f32 	%f1361, %f1088, %f781, %f1345;
	fma.rn.f32 	%f1362, %f1088, %f782, %f1346;
	fma.rn.f32 	%f1363, %f1088, %f783, %f1347;
	fma.rn.f32 	%f1364, %f1088, %f784, %f1348;
	fma.rn.f32 	%f1365, %f1105, %f801, %f1349;
	fma.rn.f32 	%f1366, %f1105, %f802, %f1350;
	fma.rn.f32 	%f1367, %f1105, %f803, %f1351;
	fma.rn.f32 	%f1368, %f1105, %f804, %f1352;
	fma.rn.f32 	%f1369, %f1106, %f801, %f1353;
	fma.rn.f32 	%f1370, %f1106, %f802, %f1354;
	fma.rn.f32 	%f1371, %f1106, %f803, %f1355;
	fma.rn.f32 	%f1372, %f1106, %f804, %f1356;
	fma.rn.f32 	%f1373, %f1107, %f801, %f1357;
	fma.rn.f32 	%f1374, %f1107, %f802, %f1358;
	fma.rn.f32 	%f1375, %f1107, %f803, %f1359;
	fma.rn.f32 	%f1376, %f1107, %f804, %f1360;
	fma.rn.f32 	%f1377, %f1108, %f801, %f1361;
	fma.rn.f32 	%f1378, %f1108, %f802, %f1362;
	fma.rn.f32 	%f1379, %f1108, %f803, %f1363;
	fma.rn.f32 	%f1380, %f1108, %f804, %f1364;
	fma.rn.f32 	%f1381, %f1125, %f821, %f1365;
	fma.rn.f32 	%f1382, %f1125, %f822, %f1366;
	fma.rn.f32 	%f1383, %f1125, %f823, %f1367;
	fma.rn.f32 	%f1384, %f1125, %f824, %f1368;
	fma.rn.f32 	%f1385, %f1126, %f821, %f1369;
	fma.rn.f32 	%f1386, %f1126, %f822, %f1370;
	fma.rn.f32 	%f1387, %f1126, %f823, %f1371;
	fma.rn.f32 	%f1388, %f1126, %f824, %f1372;
	fma.rn.f32 	%f1389, %f1127, %f821, %f1373;
	fma.rn.f32 	%f1390, %f1127, %f822, %f1374;
	fma.rn.f32 	%f1391, %f1127, %f823, %f1375;
	fma.rn.f32 	%f1392, %f1127, %f824, %f1376;
	fma.rn.f32 	%f1393, %f1128, %f821, %f1377;
	fma.rn.f32 	%f1394, %f1128, %f822, %f1378;
	fma.rn.f32 	%f1395, %f1128, %f823, %f1379;
	fma.rn.f32 	%f1396, %f1128, %f824, %f1380;
	fma.rn.f32 	%f1397, %f1145, %f841, %f1381;
	fma.rn.f32 	%f1398, %f1145, %f842, %f1382;
	fma.rn.f32 	%f1399, %f1145, %f843, %f1383;
	fma.rn.f32 	%f1400, %f1145, %f844, %f1384;
	fma.rn.f32 	%f1401, %f1146, %f841, %f1385;
	fma.rn.f32 	%f1402, %f1146, %f842, %f1386;
	fma.rn.f32 	%f1403, %f1146, %f843, %f1387;
	fma.rn.f32 	%f1404, %f1146, %f844, %f1388;
	fma.rn.f32 	%f1405, %f1147, %f841, %f1389;
	fma.rn.f32 	%f1406, %f1147, %f842, %f1390;
	fma.rn.f32 	%f1407, %f1147, %f843, %f1391;
	fma.rn.f32 	%f1408, %f1147, %f844, %f1392;
	fma.rn.f32 	%f1409, %f1148, %f841, %f1393;
	fma.rn.f32 	%f1410, %f1148, %f842, %f1394;
	fma.rn.f32 	%f1411, %f1148, %f843, %f1395;
	fma.rn.f32 	%f1412, %f1148, %f844, %f1396;
	fma.rn.f32 	%f1413, %f1165, %f861, %f1397;
	fma.rn.f32 	%f1414, %f1165, %f862, %f1398;
	fma.rn.f32 	%f1415, %f1165, %f863, %f1399;
	fma.rn.f32 	%f1416, %f1165, %f864, %f1400;
	fma.rn.f32 	%f1417, %f1166, %f861, %f1401;
	fma.rn.f32 	%f1418, %f1166, %f862, %f1402;
	fma.rn.f32 	%f1419, %f1166, %f863, %f1403;
	fma.rn.f32 	%f1420, %f1166, %f864, %f1404;
	fma.rn.f32 	%f1421, %f1167, %f861, %f1405;
	fma.rn.f32 	%f1422, %f1167, %f862, %f1406;
	fma.rn.f32 	%f1423, %f1167, %f863, %f1407;
	fma.rn.f32 	%f1424, %f1167, %f864, %f1408;
	fma.rn.f32 	%f1425, %f1168, %f861, %f1409;
	fma.rn.f32 	%f1426, %f1168, %f862, %f1410;
	fma.rn.f32 	%f1427, %f1168, %f863, %f1411;
	fma.rn.f32 	%f1428, %f1168, %f864, %f1412;
	fma.rn.f32 	%f1765, %f1185, %f881, %f1413;
	fma.rn.f32 	%f1766, %f1185, %f882, %f1414;
	fma.rn.f32 	%f1767, %f1185, %f883, %f1415;
	fma.rn.f32 	%f1768, %f1185, %f884, %f1416;
	fma.rn.f32 	%f1769, %f1186, %f881, %f1417;
	fma.rn.f32 	%f1770, %f1186, %f882, %f1418;
	fma.rn.f32 	%f1771, %f1186, %f883, %f1419;
	fma.rn.f32 	%f1772, %f1186, %f884, %f1420;
	fma.rn.f32 	%f1773, %f1187, %f881, %f1421;
	fma.rn.f32 	%f1774, %f1187, %f882, %f1422;
	fma.rn.f32 	%f1775, %f1187, %f883, %f1423;
	fma.rn.f32 	%f1776, %f1187, %f884, %f1424;
	fma.rn.f32 	%f1777, %f1188, %f881, %f1425;
	fma.rn.f32 	%f1778, %f1188, %f882, %f1426;
	fma.rn.f32 	%f1779, %f1188, %f883, %f1427;
	fma.rn.f32 	%f1780, %f1188, %f884, %f1428;
	bar.sync 	0;
	add.s32 	%r116, %r116, 16;
	shl.b32 	%r49, %r97, 4;
	add.s32 	%r115, %r115, %r49;
	mov.u32 	%r50, %ctaid.y;
	mul.lo.s32 	%r51, %r50, %r114;
	shl.b32 	%r52, %r51, 7;
	add.s32 	%r53, %r52, %r114;
	setp.lt.u32 	%p2, %r116, %r53;
	@%p2 bra 	$L__BB2_2;
$L__BB2_3:
	ld.param.u32 	%r98, [_Z16gemm_cuda_kernelIfLi128ELi128ELi16ELi4ELi4ELb0EEvPT_PKS0_S3_iiiS0_S0__param_4];
	ld.param.u32 	%r81, [_Z16gemm_cuda_kernelIfLi128ELi128ELi16ELi4ELi4ELb0EEvPT_PKS0_S3_iiiS0_S0__param_3];
	ld.param.u64 	%rd71, [_Z16gemm_cuda_kernelIfLi128ELi128ELi16ELi4ELi4ELb0EEvPT_PKS0_S3_iiiS0_S0__param_0];
	mov.u32 	%r54, %tid.x;
	shr.u32 	%r55, %r54, 2;
	and.b32  	%r56, %r55, 252;
	shl.b32 	%r57, %r54, 2;
	and.b32  	%r58, %r57, 60;
	mov.u32 	%r59, %ctaid.x;
	shl.b32 	%r60, %r59, 7;
	or.b32  	%r61, %r58, %r60;
	mov.u32 	%r63, %ctaid.y;
	shl.b32 	%r64, %r63, 7;
	add.s32 	%r7, %r56, %r64;
	setp.ge.u32 	%p3, %r61, %r98;
	cvt.u64.u32 	%rd1, %r61;
	setp.ge.u32 	%p4, %r7, %r81;
	mul.lo.s32 	%r65, %r7, %r98;
	cvt.u64.u32 	%rd39, %r65;
	add.s64 	%rd40, %rd39, %rd1;
	cvta.to.global.u64 	%rd2, %rd71;
	shl.b64 	%rd41, %rd40, 2;
	add.s64 	%rd3, %rd2, %rd41;
	or.pred  	%p5, %p4, %p3;
	@%p5 bra 	$L__BB2_5;
	ld.param.f32 	%f1637, [_Z16gemm_cuda_kernelIfLi128ELi128ELi16ELi4ELi4ELb0EEvPT_PKS0_S3_iiiS0_S0__param_7];
	ld.param.f32 	%f1621, [_Z16gemm_cuda_kernelIfLi128ELi128ELi16ELi4ELi4ELb0EEvPT_PKS0_S3_iiiS0_S0__param_6];
	ld.global.v4.f32 	{%f1429, %f1430, %f1431, %f1432}, [%rd3];
	mul.f32 	%f1433, %f1637, %f1429;
	fma.rn.f32 	%f1434, %f1621, %f1764, %f1433;
	mul.f32 	%f1435, %f1637, %f1430;
	fma.rn.f32 	%f1436, %f1621, %f1763, %f1435;
	mul.f32 	%f1437, %f1637, %f1431;
	fma.rn.f32 	%f1438, %f1621, %f1762, %f1437;
	mul.f32 	%f1439, %f1637, %f1432;
	fma.rn.f32 	%f1440, %f1621, %f1761, %f1439;
	st.global.v4.f32 	[%rd3], {%f1434, %f1436, %f1438, %f1440};
$L__BB2_5:
	ld.param.u32 	%r99, [_Z16gemm_cuda_kernelIfLi128ELi128ELi16ELi4ELi4ELb0EEvPT_PKS0_S3_iiiS0_S0__param_4];
	ld.param.u32 	%r82, [_Z16gemm_cuda_kernelIfLi128ELi128ELi16ELi4ELi4ELb0EEvPT_PKS0_S3_iiiS0_S0__param_3];
	cvt.u32.u64 	%r66, %rd1;
	setp.ge.u32 	%p6, %r66, %r99;
	add.s32 	%r8, %r7, 1;
	setp.ge.u32 	%p7, %r8, %r82;
	mad.lo.s32 	%r67, %r99, %r7, %r99;
	cvt.u64.u32 	%rd43, %r67;
	add.s64 	%rd44, %rd43, %rd1;
	shl.b64 	%rd45, %rd44, 2;
	add.s64 	%rd4, %rd2, %rd45;
	or.pred  	%p8, %p7, %p6;
	@%p8 bra 	$L__BB2_7;
	ld.param.f32 	%f1638, [_Z16gemm_cuda_kernelIfLi128ELi128ELi16ELi4ELi4ELb0EEvPT_PKS0_S3_iiiS0_S0__param_7];
	ld.param.f32 	%f1622, [_Z16gemm_cuda_kernelIfLi128ELi128ELi16ELi4ELi4ELb0EEvPT_PKS0_S3_iiiS0_S0__param_6];
	ld.global.v4.f32 	{%f1441, %f1442, %f1443, %f1444}, [%rd4];
	mul.f32 	%f1445, %f1638, %f1441;
	fma.rn.f32 	%f1446, %f1622, %f1760, %f1445;
	mul.f32 	%f1447, %f1638, %f1442;
	fma.rn.f32 	%f1448, %f1622, %f1759, %f1447;
	mul.f32 	%f1449, %f1638, %f1443;
	fma.rn.f32 	%f1450, %f1622, %f1758, %f1449;
	mul.f32 	%f1451, %f1638, %f1444;
	fma.rn.f32 	%f1452, %f1622, %f1757, %f1451;
	st.global.v4.f32 	[%rd4], {%f1446, %f1448, %f1450, %f1452};
$L__BB2_7:
	ld.param.u32 	%r100, [_Z16gemm_cuda_kernelIfLi128ELi128ELi16ELi4ELi4ELb0EEvPT_PKS0_S3_iiiS0_S0__param_4];
	ld.param.u32 	%r83, [_Z16gemm_cuda_kernelIfLi128ELi128ELi16ELi4ELi4ELb0EEvPT_PKS0_S3_iiiS0_S0__param_3];
	setp.ge.u32 	%p9, %r66, %r100;
	add.s32 	%r9, %r7, 2;
	setp.ge.u32 	%p10, %r9, %r83;
	mul.lo.s32 	%r69, %r9, %r100;
	cvt.u64.u32 	%rd47, %r69;
	add.s64 	%rd48, %rd47, %rd1;
	shl.b64 	%rd49, %rd48, 2;
	add.s64 	%rd5, %rd2, %rd49;
	or.pred  	%p11, %p10, %p9;
	@%p11 bra 	$L__BB2_9;
	ld.param.f32 	%f1639, [_Z16gemm_cuda_kernelIfLi128ELi128ELi16ELi4ELi4ELb0EEvPT_PKS0_S3_iiiS0_S0__param_7];
	ld.param.f32 	%f1623, [_Z16gemm_cuda_kernelIfLi128ELi128ELi16ELi4ELi4ELb0EEvPT_PKS0_S3_iiiS0_S0__param_6];
	ld.global.v4.f32 	{%f1453, %f1454, %f1455, %f1456}, [%rd5];
	mul.f32 	%f1457, %f1639, %f1453;
	fma.rn.f32 	%f1458, %f1623, %f1756, %f1457;
	mul.f32 	%f1459, %f1639, %f1454;
	fma.rn.f32 	%f1460, %f1623, %f1755, %f1459;
	mul.f32 	%f1461, %f1639, %f1455;
	fma.rn.f32 	%f1462, %f1623, %f1754, %f1461;
	mul.f32 	%f1463, %f1639, %f1456;
	fma.rn.f32 	%f1464, %f1623, %f1753, %f1463;
	st.global.v4.f32 	[%rd5], {%f1458, %f1460, %f1462, %f1464};
$L__BB2_9:
	ld.param.u32 	%r101, [_Z16gemm_cuda_kernelIfLi128ELi128ELi16ELi4ELi4ELb0EEvPT_PKS0_S3_iiiS0_S0__param_4];
	ld.param.u32 	%r84, [_Z16gemm_cuda_kernelIfLi128ELi128ELi16ELi4ELi4ELb0EEvPT_PKS0_S3_iiiS0_S0__param_3];
	setp.ge.u32 	%p12, %r66, %r101;
	add.s32 	%r10, %r7, 3;
	setp.ge.u32 	%p13, %r10, %r84;
	mul.lo.s32 	%r71, %r10, %r101;
	cvt.u64.u32 	%rd51, %r71;
	add.s64 	%rd52, %rd51, %rd1;
	shl.b64 	%rd53, %rd52, 2;
	add.s64 	%rd6, %rd2, %rd53;
	or.pred  	%p14, %p13, %p12;
	@%p14 bra 	$L__BB2_11;
	ld.param.f32 	%f1640, [_Z16gemm_cuda_kernelIfLi128ELi128ELi16ELi4ELi4ELb0EEvPT_PKS0_S3_iiiS0_S0__param_7];
	ld.param.f32 	%f1624, [_Z16gemm_cuda_kernelIfLi128ELi128ELi16ELi4ELi4ELb0EEvPT_PKS0_S3_iiiS0_S0__param_6];
	ld.global.v4.f32 	{%f1465, %f1466, %f1467, %f1468}, [%rd6];
	mul.f32 	%f1469, %f1640, %f1465;
	fma.rn.f32 	%f1470, %f1624, %f1752, %f1469;
	mul.f32 	%f1471, %f1640, %f1466;
	fma.rn.f32 	%f1472, %f1624, %f1751, %f1471;
	mul.f32 	%f1473, %f1640, %f1467;
	fma.rn.f32 	%f1474, %f1624, %f1750, %f1473;
	mul.f32 	%f1475, %f1640, %f1468;
	fma.rn.f32 	%f1476, %f1624, %f1749, %f1475;
	st.global.v4.f32 	[%rd6], {%f1470, %f1472, %f1474, %f1476};
$L__BB2_11:
	ld.param.u32 	%r102, [_Z16gemm_cuda_kernelIfLi128ELi128ELi16ELi4ELi4ELb0EEvPT_PKS0_S3_iiiS0_S0__param_4];
	ld.param.u32 	%r85, [_Z16gemm_cuda_kernelIfLi128ELi128ELi16ELi4ELi4ELb0EEvPT_PKS0_S3_iiiS0_S0__param_3];
	setp.ge.u32 	%p15, %r7, %r85;
	add.s32 	%r11, %r66, 64;
	setp.ge.u32 	%p16, %r11, %r102;
	or.pred  	%p17, %p15, %p16;
	@%p17 bra 	$L__BB2_13;
	ld.param.f32 	%f1641, [_Z16gemm_cuda_kernelIfLi128ELi128ELi16ELi4ELi4ELb0EEvPT_PKS0_S3_iiiS0_S0__param_7];
	ld.param.f32 	%f1625, [_Z16gemm_cuda_kernelIfLi128ELi128ELi16ELi4ELi4ELb0EEvPT_PKS0_S3_iiiS0_S0__param_6];
	ld.global.v4.f32 	{%f1477, %f1478, %f1479, %f1480}, [%rd3+256];
	mul.f32 	%f1481, %f1641, %f1477;
	fma.rn.f32 	%f1482, %f1625, %f1748, %f1481;
	mul.f32 	%f1483, %f1641, %f1478;
	fma.rn.f32 	%f1484, %f1625, %f1747, %f1483;
	mul.f32 	%f1485, %f1641, %f1479;
	fma.rn.f32 	%f1486, %f1625, %f1746, %f1485;
	mul.f32 	%f1487, %f1641, %f1480;
	fma.rn.f32 	%f1488, %f1625, %f1745, %f1487;
	st.global.v4.f32 	[%rd3+256], {%f1482, %f1484, %f1486, %f1488};
$L__BB2_13:
	ld.param.u32 	%r103, [_Z16gemm_cuda_kernelIfLi128ELi128ELi16ELi4ELi4ELb0EEvPT_PKS0_S3_iiiS0_S0__param_4];
	ld.param.u32 	%r86, [_Z16gemm_cuda_kernelIfLi128ELi128ELi16ELi4ELi4ELb0EEvPT_PKS0_S3_iiiS0_S0__param_3];
	setp.ge.u32 	%p18, %r11, %r103;
	setp.ge.u32 	%p19, %r8, %r86;
	or.pred  	%p20, %p19, %p18;
	@%p20 bra 	$L__BB2_15;
	ld.param.f32 	%f1642, [_Z16gemm_cuda_kernelIfLi128ELi128ELi16ELi4ELi4ELb0EEvPT_PKS0_S3_iiiS0_S0__param_7];
	ld.param.f32 	%f1626, [_Z16gemm_cuda_kernelIfLi128ELi128ELi16ELi4ELi4ELb0EEvPT_PKS0_S3_iiiS0_S0__param_6];
	ld.global.v4.f32 	{%f1489, %f1490, %f1491, %f1492}, [%rd4+256];
	mul.f32 	%f1493, %f1642, %f1489;
	fma.rn.f32 	%f1494, %f1626, %f1744, %f1493;
	mul.f32 	%f1495, %f1642, %f1490;
	fma.rn.f32 	%f1496, %f1626, %f1743, %f1495;
	mul.f32 	%f1497, %f1642, %f1491;
	fma.rn.f32 	%f1498, %f1626, %f1742, %f1497;
	mul.f32 	%f1499, %f1642, %f1492;
	fma.rn.f32 	%f1500, %f1626, %f1741, %f1499;
	st.global.v4.f32 	[%rd4+256], {%f1494, %f1496, %f1498, %f1500};
$L__BB2_15:
	ld.param.u32 	%r104, [_Z16gemm_cuda_kernelIfLi128ELi128ELi16ELi4ELi4ELb0EEvPT_PKS0_S3_iiiS0_S0__param_4];
	ld.param.u32 	%r87, [_Z16gemm_cuda_kernelIfLi128ELi128ELi16ELi4ELi4ELb0EEvPT_PKS0_S3_iiiS0_S0__param_3];
	setp.ge.u32 	%p21, %r11, %r104;
	setp.ge.u32 	%p22, %r9, %r87;
	or.pred  	%p23, %p22, %p21;
	@%p23 bra 	$L__BB2_17;
	ld.param.f32 	%f1643, [_Z16gemm_cuda_kernelIfLi128ELi128ELi16ELi4ELi4ELb0EEvPT_PKS0_S3_iiiS0_S0__param_7];
	ld.param.f32 	%f1627, [_Z16gemm_cuda_kernelIfLi128ELi128ELi16ELi4ELi4ELb0EEvPT_PKS0_S3_iiiS0_S0__param_6];
	ld.global.v4.f32 	{%f1501, %f1502, %f1503, %f1504}, [%rd5+256];
	mul.f32 	%f1505, %f1643, %f1501;
	fma.rn.f32 	%f1506, %f1627, %f1740, %f1505;
	mul.f32 	%f1507, %f1643, %f1502;
	fma.rn.f32 	%f1508, %f1627, %f1739, %f1507;
	mul.f32 	%f1509, %f1643, %f1503;
	fma.rn.f32 	%f1510, %f1627, %f1738, %f1509;
	mul.f32 	%f1511, %f1643, %f1504;
	fma.rn.f32 	%f1512, %f1627, %f1737, %f1511;
	st.global.v4.f32 	[%rd5+256], {%f1506, %f1508, %f1510, %f1512};
$L__BB2_17:
	ld.param.u32 	%r105, [_Z16gemm_cuda_kernelIfLi128ELi128ELi16ELi4ELi4ELb0EEvPT_PKS0_S3_iiiS0_S0__param_4];
	ld.param.u32 	%r88, [_Z16gemm_cuda_kernelIfLi128ELi128ELi16ELi4ELi4ELb0EEvPT_PKS0_S3_iiiS0_S0__param_3];
	setp.ge.u32 	%p24, %r11, %r105;
	setp.ge.u32 	%p25, %r10, %r88;
	or.pred  	%p26, %p25, %p24;
	@%p26 bra 	$L__BB2_19;
	ld.param.f32 	%f1644, [_Z16gemm_cuda_kernelIfLi128ELi128ELi16ELi4ELi4ELb0EEvPT_PKS0_S3_iiiS0_S0__param_7];
	ld.param.f32 	%f1628, [_Z16gemm_cuda_kernelIfLi128ELi128ELi16ELi4ELi4ELb0EEvPT_PKS0_S3_iiiS0_S0__param_6];
	ld.global.v4.f32 	{%f1513, %f1514, %f1515, %f1516}, [%rd6+256];
	mul.f32 	%f1517, %f1644, %f1513;
	fma.rn.f32 	%f1518, %f1628, %f1736, %f1517;
	mul.f32 	%f1519, %f1644, %f1514;
	fma.rn.f32 	%f1520, %f1628, %f1735, %f1519;
	mul.f32 	%f1521, %f1644, %f1515;
	fma.rn.f32 	%f1522, %f1628, %f1734, %f1521;
	mul.f32 	%f1523, %f1644, %f1516;
	fma.rn.f32 	%f1524, %f1628, %f1733, %f1523;
	st.global.v4.f32 	[%rd6+256], {%f1518, %f1520, %f1522, %f1524};
$L__BB2_19:
	ld.param.u32 	%r106, [_Z16gemm_cuda_kernelIfLi128ELi128ELi16ELi4ELi4ELb0EEvPT_PKS0_S3_iiiS0_S0__param_4];
	ld.param.u32 	%r89, [_Z16gemm_cuda_kernelIfLi128ELi128ELi16ELi4ELi4ELb0EEvPT_PKS0_S3_iiiS0_S0__param_3];
	setp.ge.u32 	%p27, %r66, %r106;
	add.s32 	%r12, %r7, 64;
	setp.ge.u32 	%p28, %r12, %r89;
	mul.lo.s32 	%r74, %r12, %r106;
	cvt.u64.u32 	%rd56, %r74;
	add.s64 	%rd57, %rd56, %rd1;
	shl.b64 	%rd58, %rd57, 2;
	add.s64 	%rd7, %rd2, %rd58;
	or.pred  	%p29, %p28, %p27;
	@%p29 bra 	$L__BB2_21;
	ld.param.f32 	%f1645, [_Z16gemm_cuda_kernelIfLi128ELi128ELi16ELi4ELi4ELb0EEvPT_PKS0_S3_iiiS0_S0__param_7];
	ld.param.f32 	%f1629, [_Z16gemm_cuda_kernelIfLi128ELi128ELi16ELi4ELi4ELb0EEvPT_PKS0_S3_iiiS0_S0__param_6];
	ld.global.v4.f32 	{%f1525, %f1526, %f1527, %f1528}, [%rd7];
	mul.f32 	%f1529, %f1645, %f1525;
	fma.rn.f32 	%f1530, %f1629, %f1732, %f1529;
	mul.f32 	%f1531, %f1645, %f1526;
	fma.rn.f32 	%f1532, %f1629, %f1731, %f1531;
	mul.f32 	%f1533, %f1645, %f1527;
	fma.rn.f32 	%f1534, %f1629, %f1730, %f1533;
	mul.f32 	%f1535, %f1645, %f1528;
	fma.rn.f32 	%f1536, %f1629, %f1729, %f1535;
	st.global.v4.f32 	[%rd7], {%f1530, %f1532, %f1534, %f1536};
$L__BB2_21:
	ld.param.u32 	%r107, [_Z16gemm_cuda_kernelIfLi128ELi128ELi16ELi4ELi4ELb0EEvPT_PKS0_S3_iiiS0_S0__param_4];
	ld.param.u32 	%r90, [_Z16gemm_cuda_kernelIfLi128ELi128ELi16ELi4ELi4ELb0EEvPT_PKS0_S3_iiiS0_S0__param_3];
	setp.ge.u32 	%p30, %r66, %r107;
	add.s32 	%r13, %r7, 65;
	setp.ge.u32 	%p31, %r13, %r90;
	mul.lo.s32 	%r76, %r13, %r107;
	cvt.u64.u32 	%rd60, %r76;
	add.s64 	%rd61, %rd60, %rd1;
	shl.b64 	%rd62, %rd61, 2;
	add.s64 	%rd8, %rd2, %rd62;
	or.pred  	%p32, %p31, %p30;
	@%p32 bra 	$L__BB2_23;
	ld.param.f32 	%f1646, [_Z16gemm_cuda_kernelIfLi128ELi128ELi16ELi4ELi4ELb0EEvPT_PKS0_S3_iiiS0_S0__param_7];
	ld.param.f32 	%f1630, [_Z16gemm_cuda_kernelIfLi128ELi128ELi16ELi4ELi4ELb0EEvPT_PKS0_S3_iiiS0_S0__param_6];
	ld.global.v4.f32 	{%f1537, %f1538, %f1539, %f1540}, [%rd8];
	mul.f32 	%f1541, %f1646, %f1537;
	fma.rn.f32 	%f1542, %f1630, %f1728, %f1541;
	mul.f32 	%f1543, %f1646, %f1538;
	fma.rn.f32 	%f1544, %f1630, %f1727, %f1543;
	mul.f32 	%f1545, %f1646, %f1539;
	fma.rn.f32 	%f1546, %f1630, %f1726, %f1545;
	mul.f32 	%f1547, %f1646, %f1540;
	fma.rn.f32 	%f1548, %f1630, %f1725, %f1547;
	st.global.v4.f32 	[%rd8], {%f1542, %f1544, %f1546, %f1548};
$L__BB2_23:
	ld.param.u32 	%r108, [_Z16gemm_cuda_kernelIfLi128ELi128ELi16ELi4ELi4ELb0EEvPT_PKS0_S3_iiiS0_S0__param_4];
	ld.param.u32 	%r91, [_Z16gemm_cuda_kernelIfLi128ELi128ELi16ELi4ELi4ELb0EEvPT_PKS0_S3_iiiS0_S0__param_3];
	setp.ge.u32 	%p33, %r66, %r108;
	add.s32 	%r14, %r7, 66;
	setp.ge.u32 	%p34, %r14, %r91;
	mul.lo.s32 	%r78, %r14, %r108;
	cvt.u64.u32 	%rd64, %r78;
	add.s64 	%rd65, %rd64, %rd1;
	shl.b64 	%rd66, %rd65, 2;
	add.s64 	%rd9, %rd2, %rd66;
	or.pred  	%p35, %p34, %p33;
	@%p35 bra 	$L__BB2_25;
	ld.param.f32 	%f1647, [_Z16gemm_cuda_kernelIfLi128ELi128ELi16ELi4ELi4ELb0EEvPT_PKS0_S3_iiiS0_S0__param_7];
	ld.param.f32 	%f1631, [_Z16gemm_cuda_kernelIfLi128ELi128ELi16ELi4ELi4ELb0EEvPT_PKS0_S3_iiiS0_S0__param_6];
	ld.global.v4.f32 	{%f1549, %f1550, %f1551, %f1552}, [%rd9];
	mul.f32 	%f1553, %f1647, %f1549;
	fma.rn.f32 	%f1554, %f1631, %f1724, %f1553;
	mul.f32 	%f1555, %f1647, %f1550;
	fma.rn.f32 	%f1556, %f1631, %f1723, %f1555;
	mul.f32 	%f1557, %f1647, %f1551;
	fma.rn.f32 	%f1558, %f1631, %f1722, %f1557;
	mul.f32 	%f1559, %f1647, %f1552;
	fma.rn.f32 	%f1560, %f1631, %f1721, %f1559;
	st.global.v4.f32 	[%rd9], {%f1554, %f1556, %f1558, %f1560};
$L__BB2_25:
	ld.param.u32 	%r109, [_Z16gemm_cuda_kernelIfLi128ELi128ELi16ELi4ELi4ELb0EEvPT_PKS0_S3_iiiS0_S0__param_4];
	ld.param.u32 	%r92, [_Z16gemm_cuda_kernelIfLi128ELi128ELi16ELi4ELi4ELb0EEvPT_PKS0_S3_iiiS0_S0__param_3];
	setp.ge.u32 	%p36, %r66, %r109;
	add.s32 	%r15, %r7, 67;
	setp.ge.u32 	%p37, %r15, %r92;
	mul.lo.s32 	%r80, %r15, %r109;
	cvt.u64.u32 	%rd68, %r80;
	add.s64 	%rd69, %rd68, %rd1;
	shl.b64 	%rd70, %rd69, 2;
	add.s64 	%rd10, %rd2, %rd70;
	or.pred  	%p38, %p37, %p36;
	@%p38 bra 	$L__BB2_27;
	ld.param.f32 	%f1648, [_Z16gemm_cuda_kernelIfLi128ELi128ELi16ELi4ELi4ELb0EEvPT_PKS0_S3_iiiS0_S0__param_7];
	ld.param.f32 	%f1632, [_Z16gemm_cuda_kernelIfLi128ELi128ELi16ELi4ELi4ELb0EEvPT_PKS0_S3_iiiS0_S0__param_6];
	ld.global.v4.f32 	{%f1561, %f1562, %f1563, %f1564}, [%rd10];
	mul.f32 	%f1565, %f1648, %f1561;
	fma.rn.f32 	%f1566, %f1632, %f1720, %f1565;
	mul.f32 	%f1567, %f1648, %f1562;
	fma.rn.f32 	%f1568, %f1632, %f1719, %f1567;
	mul.f32 	%f1569, %f1648, %f1563;
	fma.rn.f32 	%f1570, %f1632, %f1718, %f1569;
	mul.f32 	%f1571, %f1648, %f1564;
	fma.rn.f32 	%f1572, %f1632, %f1717, %f1571;
	st.global.v4.f32 	[%rd10], {%f1566, %f1568, %f1570, %f1572};
$L__BB2_27:
	ld.param.u32 	%r110, [_Z16gemm_cuda_kernelIfLi128ELi128ELi16ELi4ELi4ELb0EEvPT_PKS0_S3_iiiS0_S0__param_4];
	ld.param.u32 	%r93, [_Z16gemm_cuda_kernelIfLi128ELi128ELi16ELi4ELi4ELb0EEvPT_PKS0_S3_iiiS0_S0__param_3];
	setp.ge.u32 	%p39, %r12, %r93;
	setp.ge.u32 	%p40, %r11, %r110;
	or.pred  	%p41, %p39, %p40;
	@%p41 bra 	$L__BB2_29;
	ld.param.f32 	%f1649, [_Z16gemm_cuda_kernelIfLi128ELi128ELi16ELi4ELi4ELb0EEvPT_PKS0_S3_iiiS0_S0__param_7];
	ld.param.f32 	%f1633, [_Z16gemm_cuda_kernelIfLi128ELi128ELi16ELi4ELi4ELb0EEvPT_PKS0_S3_iiiS0_S0__param_6];
	ld.global.v4.f32 	{%f1573, %f1574, %f1575, %f1576}, [%rd7+256];
	mul.f32 	%f1577, %f1649, %f1573;
	fma.rn.f32 	%f1578, %f1633, %f1765, %f1577;
	mul.f32 	%f1579, %f1649, %f1574;
	fma.rn.f32 	%f1580, %f1633, %f1766, %f1579;
	mul.f32 	%f1581, %f1649, %f1575;
	fma.rn.f32 	%f1582, %f1633, %f1767, %f1581;
	mul.f32 	%f1583, %f1649, %f1576;
	fma.rn.f32 	%f1584, %f1633, %f1768, %f1583;
	st.global.v4.f32 	[%rd7+256], {%f1578, %f1580, %f1582, %f1584};
$L__BB2_29:
	ld.param.u32 	%r111, [_Z16gemm_cuda_kernelIfLi128ELi128ELi16ELi4ELi4ELb0EEvPT_PKS0_S3_iiiS0_S0__param_4];
	ld.param.u32 	%r94, [_Z16gemm_cuda_kernelIfLi128ELi128ELi16ELi4ELi4ELb0EEvPT_PKS0_S3_iiiS0_S0__param_3];
	setp.ge.u32 	%p42, %r13, %r94;
	setp.ge.u32 	%p43, %r11, %r111;
	or.pred  	%p44, %p42, %p43;
	@%p44 bra 	$L__BB2_31;
	ld.param.f32 	%f1650, [_Z16gemm_cuda_kernelIfLi128ELi128ELi16ELi4ELi4ELb0EEvPT_PKS0_S3_iiiS0_S0__param_7];
	ld.param.f32 	%f1634, [_Z16gemm_cuda_kernelIfLi128ELi128ELi16ELi4ELi4ELb0EEvPT_PKS0_S3_iiiS0_S0__param_6];
	ld.global.v4.f32 	{%f1585, %f1586, %f1587, %f1588}, [%rd8+256];
	mul.f32 	%f1589, %f1650, %f1585;
	fma.rn.f32 	%f1590, %f1634, %f1769, %f1589;
	mul.f32 	%f1591, %f1650, %f1586;
	fma.rn.f32 	%f1592, %f1634, %f1770, %f1591;
	mul.f32 	%f1593, %f1650, %f1587;
	fma.rn.f32 	%f1594, %f1634, %f1771, %f1593;
	mul.f32 	%f1595, %f1650, %f1588;
	fma.rn.f32 	%f1596, %f1634, %f1772, %f1595;
	st.global.v4.f32 	[%rd8+256], {%f1590, %f1592, %f1594, %f1596};
$L__BB2_31:
	ld.param.u32 	%r112, [_Z16gemm_cuda_kernelIfLi128ELi128ELi16ELi4ELi4ELb0EEvPT_PKS0_S3_iiiS0_S0__param_4];
	ld.param.u32 	%r95, [_Z16gemm_cuda_kernelIfLi128ELi128ELi16ELi4ELi4ELb0EEvPT_PKS0_S3_iiiS0_S0__param_3];
	setp.ge.u32 	%p45, %r14, %r95;
	setp.ge.u32 	%p46, %r11, %r112;
	or.pred  	%p47, %p45, %p46;
	@%p47 bra 	$L__BB2_33;
	ld.param.f32 	%f1651, [_Z16gemm_cuda_kernelIfLi128ELi128ELi16ELi4ELi4ELb0EEvPT_PKS0_S3_iiiS0_S0__param_7];
	ld.param.f32 	%f1635, [_Z16gemm_cuda_kernelIfLi128ELi128ELi16ELi4ELi4ELb0EEvPT_PKS0_S3_iiiS0_S0__param_6];
	ld.global.v4.f32 	{%f1597, %f1598, %f1599, %f1600}, [%rd9+256];
	mul.f32 	%f1601, %f1651, %f1597;
	fma.rn.f32 	%f1602, %f1635, %f1773, %f1601;
	mul.f32 	%f1603, %f1651, %f1598;
	fma.rn.f32 	%f1604, %f1635, %f1774, %f1603;
	mul.f32 	%f1605, %f1651, %f1599;
	fma.rn.f32 	%f1606, %f1635, %f1775, %f1605;
	mul.f32 	%f1607, %f1651, %f1600;
	fma.rn.f32 	%f1608, %f1635, %f1776, %f1607;
	st.global.v4.f32 	[%rd9+256], {%f1602, %f1604, %f1606, %f1608};
$L__BB2_33:
	ld.param.u32 	%r113, [_Z16gemm_cuda_kernelIfLi128ELi128ELi16ELi4ELi4ELb0EEvPT_PKS0_S3_iiiS0_S0__param_4];
	ld.param.u32 	%r96, [_Z16gemm_cuda_kernelIfLi128ELi128ELi16ELi4ELi4ELb0EEvPT_PKS0_S3_iiiS0_S0__param_3];
	setp.ge.u32 	%p48, %r15, %r96;
	setp.ge.u32 	%p49, %r11, %r113;
	or.pred  	%p50, %p48, %p49;
	@%p50 bra 	$L__BB2_35;
	ld.param.f32 	%f1652, [_Z16gemm_cuda_kernelIfLi128ELi128ELi16ELi4ELi4ELb0EEvPT_PKS0_S3_iiiS0_S0__param_7];
	ld.param.f32 	%f1636, [_Z16gemm_cuda_kernelIfLi128ELi128ELi16ELi4ELi4ELb0EEvPT_PKS0_S3_iiiS0_S0__param_6];
	ld.global.v4.f32 	{%f1609, %f1610, %f1611, %f1612}, [%rd10+256];
	mul.f32 	%f1613, %f1652, %f1609;
	fma.rn.f32 	%f1614, %f1636, %f1777, %f1613;
	mul.f32 	%f1615, %f1652, %f1610;
	fma.rn.f32 	%f1616, %f1636, %f1778, %f1615;
	mul.f32 	%f1617, %f1652, %f1611;
	fma.rn.f32 	%f1618, %f1636, %f1779, %f1617;
	mul.f32 	%f1619, %f1652, %f1612;
	fma.rn.f32 	%f1620, %f1636, %f1780, %f1619;
	st.global.v4.f32 	[%rd10+256], {%f1614, %f1616, %f1618, %f1620};
$L__BB2_35:
	ret;

}


// ===== COMPILED SASS (sm_100) =====

	.target	sm_100

	.elftype	@"ET_EXEC"


//--------------------- .note.nv.tkinfo           --------------------------
	.section	.note.nv.tkinfo,"",@"SHT_NOTE"
	.sectionflags	@"SHF_NOTE_NV_TKINFO"
	.tkinfo
        /*0018*/ 	.word	0x00000002
        /*0030*/ 	.string	""
        /*0030*/ 	.string	"ptxas"
        /*0030*/ 	.string	"Cuda compilation tools, release 13.0, V13.0.88"
        /*0030*/ 	.string	"Build cuda_13.0.r13.0/compiler.36424714_0"
        /*0030*/ 	.string	"-arch sm_100 -m 64 "



//--------------------- .note.nv.cuinfo           --------------------------
	.section	.note.nv.cuinfo,"",@"SHT_NOTE"
	.sectionflags	@"SHF_NOTE_NV_CUINFO"
        /*0018*/ 	.short	0x0002
        /*001a*/ 	.short	0x0064
        /*001c*/ 	.short	0x0082
	.zero		2


//--------------------- .nv.info                  --------------------------
	.section	.nv.info,"",@"SHT_CUDA_INFO"
	.align	4


	//----- nvinfo : EIATTR_REGCOUNT
	.align		4
        /*0000*/ 	.byte	0x04, 0x2f
        /*0002*/ 	.short	(.L_1 - .L_0)
	.align		4
.L_0:
        /*0004*/ 	.word	index@(_Z20gemm_cuda_ref_kernelIfEvPT_PKS0_S3_iiiS0_S0_)
        /*0008*/ 	.word	0x00000020


	//----- nvinfo : EIATTR_FRAME_SIZE
	.align		4
.L_1:
        /*000c*/ 	.byte	0x04, 0x11
        /*000e*/ 	.short	(.L_3 - .L_2)
	.align		4
.L_2:
        /*0010*/ 	.word	index@(_Z20gemm_cuda_ref_kernelIfEvPT_PKS0_S3_iiiS0_S0_)
        /*0014*/ 	.word	0x00000000


	//----- nvinfo : EIATTR_REGCOUNT
	.align		4
.L_3:
        /*0018*/ 	.byte	0x04, 0x2f
        /*001a*/ 	.short	(.L_5 - .L_4)
	.align		4
.L_4:
        /*001c*/ 	.word	index@(_Z16gemm_cuda_kernelIfLi128ELi64ELi16ELi8ELi4ELb1EEvPT_PKS0_S3_iiiS0_S0_)
        /*0020*/ 	.word	0x00000046


	//----- nvinfo : EIATTR_FRAME_SIZE
	.align		4
.L_5:
        /*0024*/ 	.byte	0x04, 0x11
        /*0026*/ 	.short	(.L_7 - .L_6)
	.align		4
.L_6:
        /*0028*/ 	.word	index@(_Z16gemm_cuda_kernelIfLi128ELi64ELi16ELi8ELi4ELb1EEvPT_PKS0_S3_iiiS0_S0_)
        /*002c*/ 	.word	0x00000000


	//----- nvinfo : EIATTR_REGCOUNT
	.align		4
.L_7:
        /*0030*/ 	.byte	0x04, 0x2f
        /*0032*/ 	.short	(.L_9 - .L_8)
	.align		4
.L_8:
        /*0034*/ 	.word	index@(_Z16gemm_cuda_kernelIfLi128ELi128ELi16ELi4ELi4ELb0EEvPT_PKS0_S3_iiiS0_S0_)
        /*0038*/ 	.word	0x0000006b


	//----- nvinfo : EIATTR_FRAME_SIZE
	.align		4
.L_9:
        /*003c*/ 	.byte	0x04, 0x11
        /*003e*/ 	.short	(.L_11 - .L_10)
	.align		4
.L_10:
        /*0040*/ 	.word	index@(_Z16gemm_cuda_kernelIfLi128ELi128ELi16ELi4ELi4ELb0EEvPT_PKS0_S3_iiiS0_S0_)
        /*0044*/ 	.word	0x00000000


	//----- nvinfo : EIATTR_MIN_STACK_SIZE
	.align		4
.L_11:
        /*0048*/ 	.byte	0x04, 0x12
        /*004a*/ 	.short	(.L_13 - .L_12)
	.align		4
.L_12:
        /*004c*/ 	.word	index@(_Z16gemm_cuda_kernelIfLi128ELi128ELi16ELi4ELi4ELb0EEvPT_PKS0_S3_iiiS0_S0_)
        /*0050*/ 	.word	0x00000000


	//----- nvinfo : EIATTR_MIN_STACK_SIZE
	.align		4
.L_13:
        /*0054*/ 	.byte	0x04, 0x12
        /*0056*/ 	.short	(.L_15 - .L_14)
	.align		4
.L_14:
        /*0058*/ 	.word	index@(_Z16gemm_cuda_kernelIfLi128ELi64ELi16ELi8ELi4ELb1EEvPT_PKS0_S3_iiiS0_S0_)
        /*005c*/ 	.word	0x00000000


	//----- nvinfo : EIATTR_MIN_STACK_SIZE
	.align		4
.L_15:
        /*0060*/ 	.byte	0x04, 0x12
        /*0062*/ 	.short	(.L_17 - .L_16)
	.align		4
.L_16:
        /*0064*/ 	.word	index@(_Z20gemm_cuda_ref_kernelIfEvPT_PKS0_S3_iiiS0_S0_)
        /*0068*/ 	.word	0x00000000
.L_17:


//--------------------- .nv.compat                --------------------------
	.section	.nv.compat,"",@"SHT_CUDA_COMPAT_INFO"
	.align	4
        /*0000*/ 	.byte	0x02, 0x09, 0x00, 0x00, 0x02, 0x02, 0x01, 0x00, 0x02, 0x05, 0x05, 0x00, 0x03, 0x07, 0x01, 0x01
        /*0010*/ 	.byte	0x02, 0x03, 0x00, 0x00, 0x02, 0x06, 0x01, 0x00, 0x04, 0x0b, 0x08, 0x00, 0x09, 0x00, 0x00, 0x00
        /*0020*/ 	.byte	0x00, 0x00, 0x00, 0x00


//--------------------- .nv.info._Z16gemm_cuda_kernelIfLi128ELi128ELi16ELi4ELi4ELb0EEvPT_PKS0_S3_iiiS0_S0_ --------------------------
	.section	.nv.info._Z16gemm_cuda_kernelIfLi128ELi128ELi16ELi4ELi4ELb0EEvPT_PKS0_S3_iiiS0_S0_,"",@"SHT_CUDA_INFO"
	.sectionflags	@""
	.align	4


	//----- nvinfo : EIATTR_CUDA_API_VERSION
	.align		4
        /*0000*/ 	.byte	0x04, 0x37
        /*0002*/ 	.short	(.L_19 - .L_18)
.L_18:
        /*0004*/ 	.word	0x00000082


	//----- nvinfo : EIATTR_KPARAM_INFO
	.align		4
.L_19:
        /*0008*/ 	.byte	0x04, 0x17
        /*000a*/ 	.short	(.L_21 - .L_20)
.L_20:
        /*000c*/ 	.word	0x00000000
        /*0010*/ 	.short	0x0007
        /*0012*/ 	.short	0x0028
        /*0014*/ 	.byte	0x00, 0xf0, 0x11, 0x00


	//----- nvinfo : EIATTR_KPARAM_INFO
	.align		4
.L_21:
        /*0018*/ 	.byte	0x04, 0x17
        /*001a*/ 	.short	(.L_23 - .L_22)
.L_22:
        /*001c*/ 	.word	0x00000000
        /*0020*/ 	.short	0x0006
        /*0022*/ 	.short	0x0024
        /*0024*/ 	.byte	0x00, 0xf0, 0x11, 0x00


	//----- nvinfo : EIATTR_KPARAM_INFO
	.align		4
.L_23:
        /*0028*/ 	.byte	0x04, 0x17
        /*002a*/ 	.short	(.L_25 - .L_24)
.L_24:
        /*002c*/ 	.word	0x00000000
        /*0030*/ 	.short	0x0005
        /*0032*/ 	.short	0x0020
        /*0034*/ 	.byte	0x00, 0xf0, 0x11, 0x00


	//----- nvinfo : EIATTR_KPARAM_INFO
	.align		4
.L_25:
        /*0038*/ 	.byte	0x04, 0x17
        /*003a*/ 	.short	(.L_27 - .L_26)
.L_26:
        /*003c*/ 	.word	0x00000000
        /*0040*/ 	.short	0x0004
        /*0042*/ 	.short	0x001c
        /*0044*/ 	.byte	0x00, 0xf0, 0x11, 0x00


	//----- nvinfo : EIATTR_KPARAM_INFO
	.align		4
.L_27:
        /*0048*/ 	.byte	0x04, 0x17
        /*004a*/ 	.short	(.L_29 - .L_28)
.L_28:
        /*004c*/ 	.word	0x00000000
        /*0050*/ 	.short	0x0003
        /*0052*/ 	.short	0x0018
        /*0054*/ 	.byte	0x00, 0xf0, 0x11, 0x00


	//----- nvinfo : EIATTR_KPARAM_INFO
	.align		4
.L_29:
        /*0058*/ 	.byte	0x04, 0x17
        /*005a*/ 	.short	(.L_31 - .L_30)
.L_30:
        /*005c*/ 	.word	0x00000000
        /*0060*/ 	.short	0x0002
        /*0062*/ 	.short	0x0010
        /*0064*/ 	.byte	0x00, 0xf5, 0x21, 0x00


	//----- nvinfo : EIATTR_KPARAM_INFO
	.align		4
.L_31:
        /*0068*/ 	.byte	0x04, 0x17
        /*006a*/ 	.short	(.L_33 - .L_32)
.L_32:
        /*006c*/ 	.word	0x00000000
        /*0070*/ 	.short	0x0001
        /*0072*/ 	.short	0x0008
        /*0074*/ 	.byte	0x00, 0xf5, 0x21, 0x00


	//----- nvinfo : EIATTR_KPARAM_INFO
	.align		4
.L_33:
        /*0078*/ 	.byte	0x04, 0x17
        /*007a*/ 	.short	(.L_35 - .L_34)
.L_34:
        /*007c*/ 	.word	0x00000000
        /*0080*/ 	.short	0x0000
        /*0082*/ 	.short	0x0000
        /*0084*/ 	.byte	0x00, 0xf5, 0x21, 0x00


	//----- nvinfo : EIATTR_SPARSE_MMA_MASK
	.align		4
.L_35:
        /*0088*/ 	.byte	0x03, 0x50
        /*008a*/ 	.short	0x0000


	//----- nvinfo : EIATTR_MAXREG_COUNT
	.align		4
        /*008c*/ 	.byte	0x03, 0x1b
        /*008e*/ 	.short	0x00ff


	//----- nvinfo : EIATTR_NUM_BARRIERS
	.align		4
        /*0090*/ 	.byte	0x02, 0x4c
        /*0092*/ 	.byte	0x01
	.zero		1


	//----- nvinfo : EIATTR_MERCURY_ISA_VERSION
	.align		4
        /*0094*/ 	.byte	0x03, 0x5f
        /*0096*/ 	.short	0x0101


	//----- nvinfo : EIATTR_VRC_CTA_INIT_COUNT
	.align		4
        /*0098*/ 	.byte	0x02, 0x4a
	.zero		1
	.zero		1


	//----- nvinfo : EIATTR_EXIT_INSTR_OFFSETS
	.align		4
        /*009c*/ 	.byte	0x04, 0x1c
        /*009e*/ 	.short	(.L_37 - .L_36)


	//   ....[0]....
.L_36:
        /*00a0*/ 	.word	0x00005b30


	//   ....[1]....
        /*00a4*/ 	.word	0x00005c00


	//----- nvinfo : EIATTR_CBANK_PARAM_SIZE
	.align		4
.L_37:
        /*00a8*/ 	.byte	0x03, 0x19
        /*00aa*/ 	.short	0x002c


	//----- nvinfo : EIATTR_PARAM_CBANK
	.align		4
        /*00ac*/ 	.byte	0x04, 0x0a
        /*00ae*/ 	.short	(.L_39 - .L_38)
	.align		4
.L_38:
        /*00b0*/ 	.word	index@(.nv.constant0._Z16gemm_cuda_kernelIfLi128ELi128ELi16ELi4ELi4ELb0EEvPT_PKS0_S3_iiiS0_S0_)
        /*00b4*/ 	.short	0x0380
        /*00b6*/ 	.short	0x002c


	//----- nvinfo : EIATTR_SW_WAR
	.align		4
.L_39:
        /*00b8*/ 	.byte	0x04, 0x36
        /*00ba*/ 	.short	(.L_41 - .L_40)
.L_40:
        /*00bc*/ 	.word	0x00000008
.L_41:


//--------------------- .nv.info._Z16gemm_cuda_kernelIfLi128ELi64ELi16ELi8ELi4ELb1EEvPT_PKS0_S3_iiiS0_S0_ --------------------------
	.section	.nv.info._Z16gemm_cuda_kernelIfLi128ELi64ELi16ELi8ELi4ELb1EEvPT_PKS0_S3_iiiS0_S0_,"",@"SHT_CUDA_INFO"
	.sectionflags	@""
	.align	4


	//----- nvinfo : EIATTR_CUDA_API_VERSION
	.align		4
        /*0000*/ 	.byte	0x04, 0x37
        /*0002*/ 	.short	(.L_43 - .L_42)
.L_42:
        /*0004*/ 	.word	0x00000082


	//----- nvinfo : EIATTR_KPARAM_INFO
	.align		4
.L_43:
        /*0008*/ 	.byte	0x04, 0x17
        /*000a*/ 	.short	(.L_45 - .L_44)
.L_44:
        /*000c*/ 	.word	0x00000000
        /*0010*/ 	.short	0x0007
        /*0012*/ 	.short	0x0028
        /*0014*/ 	.byte	0x00, 0xf0, 0x11, 0x00


	//----- nvinfo : EIATTR_KPARAM_INFO
	.align		4
.L_45:
        /*0018*/ 	.byte	0x04, 0x17
        /*001a*/ 	.short	(.L_47 - .L_46)
.L_46:
        /*001c*/ 	.word	0x00000000
        /*0020*/ 	.short	0x0006
        /*0022*/ 	.short	0x0024
        /*0024*/ 	.byte	0x00, 0xf0, 0x11, 0x00


	//----- nvinfo : EIATTR_KPARAM_INFO
	.align		4
.L_47:
        /*0028*/ 	.byte	0x04, 0x17
        /*002a*/ 	.short	(.L_49 - .L_48)
.L_48:
        /*002c*/ 	.word	0x00000000
        /*0030*/ 	.short	0x0005
        /*0032*/ 	.short	0x0020
        /*0034*/ 	.byte	0x00, 0xf0, 0x11, 0x00


	//----- nvinfo : EIATTR_KPARAM_INFO
	.align		4
.L_49:
        /*0038*/ 	.byte	0x04, 0x17
        /*003a*/ 	.short	(.L_51 - .L_50)
.L_50:
        /*003c*/ 	.word	0x00000000
        /*0040*/ 	.short	0x0004
        /*0042*/ 	.short	0x001c
        /*0044*/ 	.byte	0x00, 0xf0, 0x11, 0x00


	//----- nvinfo : EIATTR_KPARAM_INFO
	.align		4
.L_51:
        /*0048*/ 	.byte	0x04, 0x17
        /*004a*/ 	.short	(.L_53 - .L_52)
.L_52:
        /*004c*/ 	.word	0x00000000
        /*0050*/ 	.short	0x0003
        /*0052*/ 	.short	0x0018
        /*0054*/ 	.byte	0x00, 0xf0, 0x11, 0x00


	//----- nvinfo : EIATTR_KPARAM_INFO
	.align		4
.L_53:
        /*0058*/ 	.byte	0x04, 0x17
        /*005a*/ 	.short	(.L_55 - .L_54)
.L_54:
        /*005c*/ 	.word	0x00000000
        /*0060*/ 	.short	0x0002
        /*0062*/ 	.short	0x0010
        /*0064*/ 	.byte	0x00, 0xf5, 0x21, 0x00


	//----- nvinfo : EIATTR_KPARAM_INFO
	.align		4
.L_55:
        /*0068*/ 	.byte	0x04, 0x17
        /*006a*/ 	.short	(.L_57 - .L_56)
.L_56:
        /*006c*/ 	.word	0x00000000
        /*0070*/ 	.short	0x0001
        /*0072*/ 	.short	0x0008
        /*0074*/ 	.byte	0x00, 0xf5, 0x21, 0x00


	//----- nvinfo : EIATTR_KPARAM_INFO
	.align		4
.L_57:
        /*0078*/ 	.byte	0x04, 0x17
        /*007a*/ 	.short	(.L_59 - .L_58)
.L_58:
        /*007c*/ 	.word	0x00000000
        /*0080*/ 	.short	0x0000
        /*0082*/ 	.short	0x0000
        /*0084*/ 	.byte	0x00, 0xf5, 0x21, 0x00


	//----- nvinfo : EIATTR_SPARSE_MMA_MASK
	.align		4
.L_59:
        /*0088*/ 	.byte	0x03, 0x50
        /*008a*/ 	.short	0x0000


	//----- nvinfo : EIATTR_MAXREG_COUNT
	.align		4
        /*008c*/ 	.byte	0x03, 0x1b
        /*008e*/ 	.short	0x00ff


	//----- nvinfo : EIATTR_NUM_BARRIERS
	.align		4
        /*0090*/ 	.byte	0x02, 0x4c
        /*0092*/ 	.byte	0x01
	.zero		1


	//----- nvinfo : EIATTR_MERCURY_ISA_VERSION
	.align		4
        /*0094*/ 	.byte	0x03, 0x5f
        /*0096*/ 	.short	0x0101


	//----- nvinfo : EIATTR_VRC_CTA_INIT_COUNT
	.align		4
        /*0098*/ 	.byte	0x02, 0x4a
	.zero		1
	.zero		1


	//----- nvinfo : EIATTR_EXIT_INSTR_OFFSETS
	.align		4
        /*009c*/ 	.byte	0x04, 0x1c
        /*009e*/ 	.short	(.L_61 - .L_60)


	//   ....[0]....
.L_60:
        /*00a0*/ 	.word	0x000014e0


	//   ....[1]....
        /*00a4*/ 	.word	0x00001610


	//----- nvinfo : EIATTR_CBANK_PARAM_SIZE
	.align		4
.L_61:
        /*00a8*/ 	.byte	0x03, 0x19
        /*00aa*/ 	.short	0x002c


	//----- nvinfo : EIATTR_PARAM_CBANK
	.align		4
        /*00ac*/ 	.byte	0x04, 0x0a
        /*00ae*/ 	.short	(.L_63 - .L_62)
	.align		4
.L_62:
        /*00b0*/ 	.word	index@(.nv.constant0._Z16gemm_cuda_kernelIfLi128ELi64ELi16ELi8ELi4ELb1EEvPT_PKS0_S3_iiiS0_S0_)
        /*00b4*/ 	.short	0x0380
        /*00b6*/ 	.short	0x002c


	//----- nvinfo : EIATTR_SW_WAR
	.align		4
.L_63:
        /*00b8*/ 	.byte	0x04, 0x36
        /*00ba*/ 	.short	(.L_65 - .L_64)
.L_64:
        /*00bc*/ 	.word	0x00000008
.L_65:


//--------------------- .nv.info._Z20gemm_cuda_ref_kernelIfEvPT_PKS0_S3_iiiS0_S0_ --------------------------
	.section	.nv.info._Z20gemm_cuda_ref_kernelIfEvPT_PKS0_S3_iiiS0_S0_,"",@"SHT_CUDA_INFO"
	.sectionflags	@""
	.align	4


	//----- nvinfo : EIATTR_CUDA_API_VERSION
	.align		4
        /*0000*/ 	.byte	0x04, 0x37
        /*0002*/ 	.short	(.L_67 - .L_66)
.L_66:
        /*0004*/ 	.word	0x00000082


	//----- nvinfo : EIATTR_KPARAM_INFO
	.align		4
.L_67:
        /*0008*/ 	.byte	0x04, 0x17
        /*000a*/ 	.short	(.L_69 - .L_68)
.L_68:
        /*000c*/ 	.word	0x00000000
        /*0010*/ 	.short	0x0007
        /*0012*/ 	.short	0x0028
        /*0014*/ 	.byte	0x00, 0xf0, 0x11, 0x00


	//----- nvinfo : EIATTR_KPARAM_INFO
	.align		4
.L_69:
        /*0018*/ 	.byte	0x04, 0x17
        /*001a*/ 	.short	(.L_71 - .L_70)
.L_70:
        /*001c*/ 	.word	0x00000000
        /*0020*/ 	.short	0x0006
        /*0022*/ 	.short	0x0024
        /*0024*/ 	.byte	0x00, 0xf0, 0x11, 0x00


	//----- nvinfo : EIATTR_KPARAM_INFO
	.align		4
.L_71:
        /*0028*/ 	.byte	0x04, 0x17
        /*002a*/ 	.short	(.L_73 - .L_72)
.L_72:
        /*002c*/ 	.word	0x00000000
        /*0030*/ 	.short	0x0005
        /*0032*/ 	.short	0x0020
        /*0034*/ 	.byte	0x00, 0xf0, 0x11, 0x00


	//----- nvinfo : EIATTR_KPARAM_INFO
	.align		4
.L_73:
        /*0038*/ 	.byte	0x04, 0x17
        /*003a*/ 	.short	(.L_75 - .L_74)
.L_74:
        /*003c*/ 	.word	0x00000000
        /*0040*/ 	.short	0x0004
        /*0042*/ 	.short	0x001c
        /*0044*/ 	.byte	0x00, 0xf0, 0x11, 0x00


	//----- nvinfo : EIATTR_KPARAM_INFO
	.align		4
.L_75:
        /*0048*/ 	.byte	0x04, 0x17
        /*004a*/ 	.short	(.L_77 - .L_76)
.L_76:
        /*004c*/ 	.word	0x00000000
        /*0050*/ 	.short	0x0003
        /*0052*/ 	.short	0x0018
        /*0054*/ 	.byte	0x00, 0xf0, 0x11, 0x00


	//----- nvinfo : EIATTR_KPARAM_INFO
	.align		4
.L_77:
        /*0058*/ 	.byte	0x04, 0x17
        /*005a*/ 	.short	(.L_79 - .L_78)
.L_78:
        /*005c*/ 	.word	0x00000000
        /*0060*/ 	.short	0x0002
        /*0062*/ 	.short	0x0010
        /*0064*/ 	.byte	0x00, 0xf5, 0x21, 0x00


	//----- nvinfo : EIATTR_KPARAM_INFO
	.align		4
.L_79:
        /*0068*/ 	.byte	0x04, 0x17
        /*006a*/ 	.short	(.L_81 - .L_80)
.L_80:
        /*006c*/ 	.word	0x00000000
        /*0070*/ 	.short	0x0001
        /*0072*/ 	.short	0x0008
        /*0074*/ 	.byte	0x00, 0xf5, 0x21, 0x00


	//----- nvinfo : EIATTR_KPARAM_INFO
	.align		4
.L_81:
        /*0078*/ 	.byte	0x04, 0x17
        /*007a*/ 	.short	(.L_83 - .L_82)
.L_82:
        /*007c*/ 	.word	0x00000000
        /*0080*/ 	.short	0x0000
        /*0082*/ 	.short	0x0000
        /*0084*/ 	.byte	0x00, 0xf5, 0x21, 0x00


	//----- nvinfo : EIATTR_SPARSE_MMA_MASK
	.align		4
.L_83:
        /*0088*/ 	.byte	0x03, 0x50
        /*008a*/ 	.short	0x0000


	//----- nvinfo : EIATTR_MAXREG_COUNT
	.align		4
        /*008c*/ 	.byte	0x03, 0x1b
        /*008e*/ 	.short	0x00ff


	//----- nvinfo : EIATTR_MERCURY_ISA_VERSION
	.align		4
        /*0090*/ 	.byte	0x03, 0x5f
        /*0092*/ 	.short	0x0101


	//----- nvinfo : EIATTR_VRC_CTA_INIT_COUNT
	.align		4
        /*0094*/ 	.byte	0x02, 0x4a
	.zero		1
	.zero		1


	//----- nvinfo : EIATTR_EXIT_INSTR_OFFSETS
	.align		4
        /*0098*/ 	.byte	0x04, 0x1c
        /*009a*/ 	.short	(.L_85 - .L_84)


	//   ....[0]....
.L_84:
        /*009c*/ 	.word	0x000000a0


	//   ....[1]....
        /*00a0*/ 	.word	0x00000ab0


	//----- nvinfo : EIATTR_CBANK_PARAM_SIZE
	.align		4
.L_85:
        /*00a4*/ 	.byte	0x03, 0x19
        /*00a6*/ 	.short	0x002c


	//----- nvinfo : EIATTR_PARAM_CBANK
	.align		4
        /*00a8*/ 	.byte	0x04, 0x0a
        /*00aa*/ 	.short	(.L_87 - .L_86)
	.align		4
.L_86:
        /*00ac*/ 	.word	index@(.nv.constant0._Z20gemm_cuda_ref_kernelIfEvPT_PKS0_S3_iiiS0_S0_)
        /*00b0*/ 	.short	0x0380
        /*00b2*/ 	.short	0x002c


	//----- nvinfo : EIATTR_SW_WAR
	.align		4
.L_87:
        /*00b4*/ 	.byte	0x04, 0x36
        /*00b6*/ 	.short	(.L_89 - .L_88)
.L_88:
        /*00b8*/ 	.word	0x00000008
.L_89:


//--------------------- .nv.callgraph             --------------------------
	.section	.nv.callgraph,"",@"SHT_CUDA_CALLGRAPH"
	.align	4
	.sectionentsize	8
	.align		4
        /*0000*/ 	.word	0x00000000
	.align		4
        /*0004*/ 	.word	0xffffffff
	.align		4
        /*0008*/ 	.word	0x00000000
	.align		4
        /*000c*/ 	.word	0xfffffffe
	.align		4
        /*0010*/ 	.word	0x00000000
	.align		4
        /*0014*/ 	.word	0xfffffffd
	.align		4
        /*0018*/ 	.word	0x00000000
	.align		4
        /*001c*/ 	.word	0xfffffffc


//--------------------- .text._Z16gemm_cuda_kernelIfLi128ELi128ELi16ELi4ELi4ELb0EEvPT_PKS0_S3_iiiS0_S0_ --------------------------
	.section	.text._Z16gemm_cuda_kernelIfLi128ELi128ELi16ELi4ELi4ELb0EEvPT_PKS0_S3_iiiS0_S0_,"ax",@progbits
	.align	128
        .global         _Z16gemm_cuda_kernelIfLi128ELi128ELi16ELi4ELi4ELb0EEvPT_PKS0_S3_iiiS0_S0_
        .type           _Z16gemm_cuda_kernelIfLi128ELi128ELi16ELi4ELi4ELb0EEvPT_PKS0_S3_iiiS0_S0_,@function
        .size           _Z16gemm_cuda_kernelIfLi128ELi128ELi16ELi4ELi4ELb0EEvPT_PKS0_S3_iiiS0_S0_,(.L_x_12 - _Z16gemm_cuda_kernelIfLi128ELi128ELi16ELi4ELi4ELb0EEvPT_PKS0_S3_iiiS0_S0_)
        .other          _Z16gemm_cuda_kernelIfLi128ELi128ELi16ELi4ELi4ELb0EEvPT_PKS0_S3_iiiS0_S0_,@"STO_CUDA_ENTRY STV_DEFAULT"
_Z16gemm_cuda_kernelIfLi128ELi128ELi16ELi4ELi4ELb0EEvPT_PKS0_S3_iiiS0_S0_:
.text._Z16gemm_cuda_kernelIfLi128ELi128ELi16ELi4ELi4ELb0EEvPT_PKS0_S3_iiiS0_S0_:
[----:B------:R-:W-:Y:S01]  /*0000*/  LDC R1, c[0x0][0x37c] ;  /* 0x0000df00ff017b82 */ /* 0x000fe20000000800 */
[----:B------:R-:W0:Y:S01]  /*0010*/  S2R R89, SR_CTAID.Y ;  /* 0x0000000000597919 */ /* 0x000e220000002600 */
[----:B------:R-:W0:Y:S01]  /*0020*/  LDCU UR8, c[0x0][0x3a0] ;  /* 0x00007400ff0877ac */ /* 0x000e220008000800 */
[----:B------:R-:W-:Y:S01]  /*0030*/  HFMA2 R86, -RZ, RZ, 0, 0 ;  /* 0x00000000ff567431 */ /* 0x000fe200000001ff */
[----:B------:R-:W-:Y:S01]  /*0040*/  CS2R R8, SRZ ;  /* 0x0000000000087805 */ /* 0x000fe2000001ff00 */
[----:B------:R-:W1:Y:S01]  /*0050*/  S2R R87, SR_CTAID.X ;  /* 0x0000000000577919 */ /* 0x000e620000002500 */
[----:B------:R-:W2:Y:S01]  /*0060*/  LDCU.64 UR6, c[0x0][0x358] ;  /* 0x00006b00ff0677ac */ /* 0x000ea20008000a00 */
[----:B------:R-:W-:Y:S01]  /*0070*/  HFMA2 R92, -RZ, RZ, 0, 0 ;  /* 0x00000000ff5c7431 */ /* 0x000fe200000001ff */
[----:B------:R-:W-:Y:S02]  /*0080*/  CS2R R4, SRZ ;  /* 0x0000000000047805 */ /* 0x000fe4000001ff00 */
[----:B------:R-:W-:-:S02]  /*0090*/  CS2R R2, SRZ ;  /* 0x0000000000027805 */ /* 0x000fc4000001ff00 */
[----:B------:R-:W-:Y:S02]  /*00a0*/  CS2R R6, SRZ ;  /* 0x0000000000067805 */ /* 0x000fe4000001ff00 */
[----:B------:R-:W-:Y:S02]  /*00b0*/  CS2R R12, SRZ ;  /* 0x00000000000c7805 */ /* 0x000fe4000001ff00 */
[----:B------:R-:W-:Y:S02]  /*00c0*/  CS2R R10, SRZ ;  /* 0x00000000000a7805 */ /* 0x000fe4000001ff00 */
[----:B------:R-:W-:Y:S02]  /*00d0*/  CS2R R50, SRZ ;  /* 0x0000000000327805 */ /* 0x000fe4000001ff00 */
        /* <DEDUP_REMOVED lines=17> */
[----:B------:R-:W-:Y:S02]  /*01f0*/  MOV R88, RZ ;  /* 0x000000ff00587202 */ /* 0x000fe40000000f00 */
[----:B------:R-:W-:Y:S01]  /*0200*/  CS2R R90, SRZ ;  /* 0x00000000005a7805 */ /* 0x000fe2000001ff00 */
[----:B0-----:R-:W-:Y:S01]  /*0210*/  IMAD R98, R89, UR8, RZ ;  /* 0x0000000859627c24 */ /* 0x001fe2000f8e02ff */
[----:B------:R-:W-:-:S02]  /*0220*/  CS2R R16, SRZ ;  /* 0x0000000000107805 */ /* 0x000fc4000001ff00 */
[----:B------:R-:W-:Y:S02]  /*0230*/  CS2R R14, SRZ ;  /* 0x00000000000e7805 */ /* 0x000fe4000001ff00 */
[----:B------:R-:W-:Y:S02]  /*0240*/  CS2R R20, SRZ ;  /* 0x0000000000147805 */ /* 0x000fe4000001ff00 */
[----:B------:R-:W-:Y:S02]  /*0250*/  CS2R R18, SRZ ;  /* 0x0000000000127805 */ /* 0x000fe4000001ff00 */
[----:B------:R-:W-:Y:S02]  /*0260*/  SHF.L.U32 R97, R98, 0x7, RZ ;  /* 0x0000000762617819 */ /* 0x000fe400000006ff */
[----:B------:R-:W-:Y:S02]  /*0270*/  CS2R R48, SRZ ;  /* 0x0000000000307805 */ /* 0x000fe4000001ff00 */
[----:B------:R-:W-:-:S04]  /*0280*/  IADD3 R0, PT, PT, R97, UR8, RZ ;  /* 0x0000000861007c10 */ /* 0x000fc8000fffe0ff */
[----:B------:R-:W-:Y:S02]  /*0290*/  ISETP.GE.U32.AND P0, PT, R97, R0, PT ;  /* 0x000000006100720c */ /* 0x000fe40003f06070 */
[----:B------:R-:W-:-:S11]  /*02a0*/  MOV R0, RZ ;  /* 0x000000ff00007202 */ /* 0x000fd60000000f00 */
[----:B-12---:R-:W-:Y:S05]  /*02b0*/  @P0 BRA `(.L_x_0) ;  /* 0x0000004800200947 */ /* 0x006fea0003800000 */
[----:B------:R-:W0:Y:S01]  /*02c0*/  S2R R93, SR_TID.X ;  /* 0x00000000005d7919 */ /* 0x000e220000002100 */
[----:B------:R-:W-:Y:S01]  /*02d0*/  SHF.L.U32 R96, R87, 0x7, RZ ;  /* 0x0000000757607819 */ /* 0x000fe200000006ff */
[----:B------:R-:W1:Y:S01]  /*02e0*/  LDCU.64 UR12, c[0x0][0x388] ;  /* 0x00007100ff0c77ac */ /* 0x000e620008000a00 */
[----:B------:R-:W-:Y:S01]  /*02f0*/  MOV R8, RZ ;  /* 0x000000ff00087202 */ /* 0x000fe20000000f00 */
[----:B------:R-:W2:Y:S01]  /*0300*/  LDCU.64 UR10, c[0x0][0x390] ;  /* 0x00007200ff0a77ac */ /* 0x000ea20008000a00 */
[----:B0-----:R-:W-:-:S04]  /*0310*/  IADD3 R95, PT, PT, R93, 0x100, RZ ;  /* 0x000001005d5f7810 */ /* 0x001fc80007ffe0ff */
[----:B-12---:R-:W-:-:S07]  /*0320*/  SHF.R.U32.HI R94, RZ, 0x5, R95 ;  /* 0x00000005ff5e7819 */ /* 0x006fce000001165f */
.L_x_1:
[----:B------:R-:W-:Y:S02]  /*0330*/  SHF.R.U32.HI R22, RZ, 0x2, R93 ;  /* 0x00000002ff167819 */ /* 0x000fe4000001165d */
[----:B------:R-:W-:Y:S02]  /*0340*/  SHF.L.U32 R101, R93, 0x4, RZ ;  /* 0x000000045d657819 */ /* 0x000fe400000006ff */
[----:B------:R-:W-:Y:S01]  /*0350*/  SHF.R.S32.HI R28, RZ, 0x1f, R97 ;  /* 0x0000001fff1c7819 */ /* 0x000fe20000011461 */
[----:B------:R-:W-:Y:S01]  /*0360*/  IMAD R24, R22, UR8, RZ ;  /* 0x0000000816187c24 */ /* 0x000fe2000f8e02ff */
[----:B------:R-:W-:-:S04]  /*0370*/  LOP3.LUT R30, R101, 0x30, RZ, 0xc0, !PT ;  /* 0x00000030651e7812 */ /* 0x000fc800078ec0ff */
[----:B------:R-:W-:Y:S02]  /*0380*/  IADD3 R30, P0, PT, R30, UR12, RZ ;  /* 0x0000000c1e1e7c10 */ /* 0x000fe4000ff1e0ff */
[----:B------:R-:W-:Y:S02]  /*0390*/  IADD3 R23, P1, PT, R24, R97, RZ ;  /* 0x0000006118177210 */ /* 0x000fe40007f3e0ff */
[----:B------:R-:W-:Y:S02]  /*03a0*/  IADD3.X R29, PT, PT, RZ, UR13, RZ, P0, !PT ;  /* 0x0000000dff1d7c10 */ /* 0x000fe400087fe4ff */
[----:B------:R-:W-:Y:S02]  /*03b0*/  IADD3.X R26, PT, PT, RZ, R28, RZ, P1, !PT ;  /* 0x0000001cff1a7210 */ /* 0x000fe40000ffe4ff */
[----:B------:R-:W-:-:S04]  /*03c0*/  LEA R24, P0, R23, R30, 0x2 ;  /* 0x0000001e17187211 */ /* 0x000fc800078010ff */
[----:B------:R-:W-:Y:S02]  /*03d0*/  LEA.HI.X R25, R23, R29, R26, 0x2, P0 ;  /* 0x0000001d17197211 */ /* 0x000fe400000f141a */
[----:B------:R-:W0:Y:S01]  /*03e0*/  LDC R23, c[0x0][0x39c] ;  /* 0x0000e700ff177b82 */ /* 0x000e220000000800 */
[----:B------:R-:W-:-:S03]  /*03f0*/  SHF.R.U32.HI R40, RZ, 0x2, R95 ;  /* 0x00000002ff287819 */ /* 0x000fc6000001165f */
[----:B------:R-:W2:Y:S01]  /*0400*/  LDG.E.128 R24, desc[UR6][R24.64] ;  /* 0x0000000618187981 */ /* 0x000ea2000c1e1d00 */
[----:B------:R-:W-:Y:S01]  /*0410*/  UMOV UR4, 0x400 ;  /* 0x0000040000047882 */ /* 0x000fe20000000000 */
[----:B------:R-:W-:Y:S02]  /*0420*/  IMAD R32, R40, UR8, RZ ;  /* 0x0000000828207c24 */ /* 0x000fe4000f8e02ff */
[----:B------:R-:W1:Y:S03]  /*0430*/  S2UR UR5, SR_CgaCtaId ;  /* 0x00000000000579c3 */ /* 0x000e660000008800 */
[----:B------:R-:W-:-:S04]  /*0440*/  IADD3 R31, P0, PT, R32, R97, RZ ;  /* 0x00000061201f7210 */ /* 0x000fc80007f1e0ff */
[----:B------:R-:W-:Y:S02]  /*0450*/  IADD3.X R32, PT, PT, RZ, R28, RZ, P0, !PT ;  /* 0x0000001cff207210 */ /* 0x000fe400007fe4ff */
[C---:B------:R-:W-:Y:S02]  /*0460*/  LEA R28, P0, R31.reuse, R30, 0x2 ;  /* 0x0000001e1f1c7211 */ /* 0x040fe400078010ff */
[----:B------:R-:W-:Y:S02]  /*0470*/  SHF.R.U32.HI R30, RZ, 0x5, R93 ;  /* 0x00000005ff1e7819 */ /* 0x000fe4000001165d */
[----:B------:R-:W-:Y:S02]  /*0480*/  LEA.HI.X R29, R31, R29, R32, 0x2, P0 ;  /* 0x0000001d1f1d7211 */ /* 0x000fe400000f1420 */
[----:B------:R-:W-:Y:S01]  /*0490*/  SHF.R.S32.HI R32, RZ, 0x1f, R96 ;  /* 0x0000001fff207819 */ /* 0x000fe20000011460 */
[-C--:B0-----:R-:W-:Y:S02]  /*04a0*/  IMAD R31, R94, R23.reuse, RZ ;  /* 0x000000175e1f7224 */ /* 0x081fe400078e02ff */
[----:B------:R-:W-:-:S03]  /*04b0*/  IMAD R33, R30, R23, RZ ;  /* 0x000000171e217224 */ /* 0x000fc600078e02ff */
[-C--:B------:R-:W-:Y:S02]  /*04c0*/  IADD3 R30, P1, PT, R31, R96.reuse, RZ ;  /* 0x000000601f1e7210 */ /* 0x080fe40007f3e0ff */
[----:B------:R-:W-:Y:S01]  /*04d0*/  IADD3 R31, P2, PT, R33, R96, RZ ;  /* 0x00000060211f7210 */ /* 0x000fe20007f5e0ff */
[----:B-1----:R-:W-:Y:S01]  /*04e0*/  ULEA UR4, UR5, UR4, 0x18 ;  /* 0x0000000405047291 */ /* 0x002fe2000f8ec0ff */
[----:B------:R-:W-:Y:S02]  /*04f0*/  LOP3.LUT R33, R101, 0x1f0, RZ, 0xc0, !PT ;  /* 0x000001f065217812 */ /* 0x000fe400078ec0ff */
[-C--:B------:R-:W-:Y:S02]  /*0500*/  IADD3.X R35, PT, PT, RZ, R32.reuse, RZ, P1, !PT ;  /* 0x00000020ff237210 */ /* 0x080fe40000ffe4ff */
[----:B------:R-:W-:Y:S02]  /*0510*/  IADD3 R33, P0, PT, R33, UR10, RZ ;  /* 0x0000000a21217c10 */ /* 0x000fe4000ff1e0ff */
[----:B------:R-:W-:-:S02]  /*0520*/  IADD3.X R34, PT, PT, RZ, R32, RZ, P2, !PT ;  /* 0x00000020ff227210 */ /* 0x000fc400017fe4ff */
[-C--:B------:R-:W-:Y:S02]  /*0530*/  LEA R36, P1, R30, R33.reuse, 0x2 ;  /* 0x000000211e247211 */ /* 0x080fe400078210ff */
[----:B------:R-:W-:Y:S02]  /*0540*/  LEA R32, P2, R31, R33, 0x2 ;  /* 0x000000211f207211 */ /* 0x000fe400078410ff */
[----:B------:R-:W-:-:S04]  /*0550*/  IADD3.X R33, PT, PT, RZ, UR11, RZ, P0, !PT ;  /* 0x0000000bff217c10 */ /* 0x000fc800087fe4ff */
[-C--:B------:R-:W-:Y:S02]  /*0560*/  LEA.HI.X R37, R30, R33.reuse, R35, 0x2, P1 ;  /* 0x000000211e257211 */ /* 0x080fe400008f1423 */
[----:B------:R-:W-:Y:S02]  /*0570*/  SHF.L.U32 R30, R93, 0x9, RZ ;  /* 0x000000095d1e7819 */ /* 0x000fe400000006ff */
[----:B------:R-:W-:Y:S02]  /*0580*/  LEA.HI.X R33, R31, R33, R34, 0x2, P2 ;  /* 0x000000211f217211 */ /* 0x000fe400010f1422 */
[----:B------:R-:W-:Y:S01]  /*0590*/  LOP3.LUT R31, R30, 0x600, RZ, 0xc0, !PT ;  /* 0x000006001e1f7812 */ /* 0x000fe200078ec0ff */
[----:B------:R-:W3:Y:S03]  /*05a0*/  LDG.E.128 R36, desc[UR6][R36.64] ;  /* 0x0000000624247981 */ /* 0x000ee6000c1e1d00 */
[-C--:B------:R-:W-:Y:S01]  /*05b0*/  LOP3.LUT R22, R22, R31.reuse, RZ, 0xfc, !PT ;  /* 0x0000001f16167212 */ /* 0x080fe200078efcff */
[----:B------:R-:W4:Y:S01]  /*05c0*/  LDG.E.128 R32, desc[UR6][R32.64] ;  /* 0x0000000620207981 */ /* 0x000f22000c1e1d00 */
[----:B------:R-:W-:-:S02]  /*05d0*/  LOP3.LUT R40, R40, R31, RZ, 0xfc, !PT ;  /* 0x0000001f28287212 */ /* 0x000fc400078efcff */
[----:B------:R-:W-:Y:S01]  /*05e0*/  LEA R22, R22, UR4, 0x2 ;  /* 0x0000000416167c11 */ /* 0x000fe2000f8e10ff */
[----:B------:R-:W5:Y:S01]  /*05f0*/  LDG.E.128 R28, desc[UR6][R28.64] ;  /* 0x000000061c1c7981 */ /* 0x000f62000c1e1d00 */
[----:B------:R-:W-:Y:S02]  /*0600*/  LEA R102, R40, UR4, 0x2 ;  /* 0x0000000428667c11 */ /* 0x000fe4000f8e10ff */
[----:B------:R-:W-:Y:S02]  /*0610*/  LOP3.LUT R99, R93, 0x3f0, RZ, 0xc0, !PT ;  /* 0x000003f05d637812 */ /* 0x000fe400078ec0ff */
[----:B------:R-:W-:Y:S01]  /*0620*/  LOP3.LUT R100, R101, 0xf0, RZ, 0xc0, !PT ;  /* 0x000000f065647812 */ /* 0x000fe200078ec0ff */
[----:B--2---:R-:W-:Y:S04]  /*0630*/  STS [R22], R24 ;  /* 0x0000001816007388 */ /* 0x004fe80000000800 */
[----:B------:R-:W-:Y:S04]  /*0640*/  STS [R22+0x200], R25 ;  /* 0x0002001916007388 */ /* 0x000fe80000000800 */
[----:B------:R-:W-:Y:S04]  /*0650*/  STS [R22+0x400], R26 ;  /* 0x0004001a16007388 */ /* 0x000fe80000000800 */
[----:B------:R-:W-:Y:S04]  /*0660*/  STS [R22+0x600], R27 ;  /* 0x0006001b16007388 */ /* 0x000fe80000000800 */
[----:B-----5:R-:W-:Y:S04]  /*0670*/  STS [R102], R28 ;  /* 0x0000001c66007388 */ /* 0x020fe80000000800 */
[----:B------:R-:W-:Y:S04]  /*0680*/  STS [R102+0x200], R29 ;  /* 0x0002001d66007388 */ /* 0x000fe80000000800 */
[----:B------:R-:W-:Y:S04]  /*0690*/  STS [R102+0x400], R30 ;  /* 0x0004001e66007388 */ /* 0x000fe80000000800 */
[----:B------:R-:W-:Y:S04]  /*06a0*/  STS [R102+0x600], R31 ;  /* 0x0006001f66007388 */ /* 0x000fe80000000800 */
[----:B----4-:R-:W-:Y:S04]  /*06b0*/  STS.128 [R101+UR4+0x2000], R32 ;  /* 0x0020002065007988 */ /* 0x010fe80008000c04 */
[----:B---3--:R-:W-:Y:S01]  /*06c0*/  STS.128 [R101+UR4+0x3000], R36 ;  /* 0x0030002465007988 */ /* 0x008fe20008000c04 */
[----:B------:R-:W-:Y:S06]  /*06d0*/  BAR.SYNC.DEFER_BLOCKING 0x0 ;  /* 0x0000000000007b1d */ /* 0x000fec0000010000 */
[----:B------:R-:W-:Y:S04]  /*06e0*/  LDS.128 R24, [R99+UR4] ;  /* 0x0000000463187984 */ /* 0x000fe80008000c00 */
[----:B------:R-:W0:Y:S04]  /*06f0*/  LDS.128 R40, [R100+UR4+0x2000] ;  /* 0x0020000464287984 */ /* 0x000e280008000c00 */
[----:B------:R-:W1:Y:S04]  /*0700*/  LDS.128 R44, [R100+UR4+0x2100] ;  /* 0x00210004642c7984 */ /* 0x000e680008000c00 */
[----:B------:R-:W2:Y:S01]  /*0710*/  LDS.128 R28, [R99+UR4+0x100] ;  /* 0x00010004631c7984 */ /* 0x000ea20008000c00 */
[C---:B0-----:R-:W-:Y:S01]  /*0720*/  FFMA R82, R27.reuse, R40, R82 ;  /* 0x000000281b527223 */ /* 0x041fe20000000052 */
[C---:B------:R-:W-:Y:S01]  /*0730*/  FFMA R80, R27.reuse, R41, R80 ;  /* 0x000000291b507223 */ /* 0x040fe20000000050 */
[C---:B------:R-:W-:Y:S01]  /*0740*/  FFMA R73, R27.reuse, R42, R73 ;  /* 0x0000002a1b497223 */ /* 0x040fe20000000049 */
[C---:B------:R-:W-:Y:S01]  /*0750*/  FFMA R78, R27.reuse, R43, R78 ;  /* 0x0000002b1b4e7223 */ /* 0x040fe2000000004e */
[C---:B-1----:R-:W-:Y:S01]  /*0760*/  FFMA R59, R27.reuse, R44, R59 ;  /* 0x0000002c1b3b7223 */ /* 0x042fe2000000003b */
[C---:B------:R-:W-:Y:S01]  /*0770*/  FFMA R64, R27.reuse, R45, R64 ;  /* 0x0000002d1b407223 */ /* 0x040fe20000000040 */
[C---:B------:R-:W-:Y:S01]  /*0780*/  FFMA R57, R27.reuse, R46, R57 ;  /* 0x0000002e1b397223 */ /* 0x040fe20000000039 */
[----:B------:R-:W-:Y:S01]  /*0790*/  FFMA R62, R27, R47, R62 ;  /* 0x0000002f1b3e7223 */ /* 0x000fe2000000003e */
[-C--:B------:R-:W-:Y:S01]  /*07a0*/  FFMA R22, R24, R41.reuse, R85 ;  /* 0x0000002918167223 */ /* 0x080fe20000000055 */
[-C--:B------:R-:W-:Y:S01]  /*07b0*/  FFMA R90, R25, R41.reuse, R90 ;  /* 0x00000029195a7223 */ /* 0x080fe2000000005a */
[----:B------:R-:W-:Y:S01]  /*07c0*/  FFMA R86, R26, R41, R86 ;  /* 0x000000291a567223 */ /* 0x000fe20000000056 */
[C---:B--2---:R-:W-:Y:S01]  /*07d0*/  FFMA R60, R41.reuse, R28, R60 ;  /* 0x0000001c293c7223 */ /* 0x044fe2000000003c */
[C---:B------:R-:W-:Y:S01]  /*07e0*/  FFMA R54, R41.reuse, R29, R54 ;  /* 0x0000001d29367223 */ /* 0x040fe20000000036 */
[C---:B------:R-:W-:Y:S01]  /*07f0*/  FFMA R27, R41.reuse, R30, R9 ;  /* 0x0000001e291b7223 */ /* 0x040fe20000000009 */
[----:B------:R-:W-:Y:S01]  /*0800*/  FFMA R2, R41, R31, R2 ;  /* 0x0000001f29027223 */ /* 0x000fe20000000002 */
[C---:B------:R-:W-:Y:S01]  /*0810*/  FFMA R92, R25.reuse, R40, R92 ;  /* 0x00000028195c7223 */ /* 0x040fe2000000005c */
[C---:B------:R-:W-:Y:S01]  /*0820*/  FFMA R79, R25.reuse, R42, R79 ;  /* 0x0000002a194f7223 */ /* 0x040fe2000000004f */
[C---:B------:R-:W-:Y:S01]  /*0830*/  FFMA R88, R25.reuse, R43, R88 ;  /* 0x0000002b19587223 */ /* 0x040fe20000000058 */
[C---:B------:R-:W-:Y:S01]  /*0840*/  FFMA R67, R25.reuse, R44, R67 ;  /* 0x0000002c19437223 */ /* 0x040fe20000000043 */
[C---:B------:R-:W-:Y:S01]  /*0850*/  FFMA R72, R25.reuse, R45, R72 ;  /* 0x0000002d19487223 */ /* 0x040fe20000000048 */
[C---:B------:R-:W-:Y:S01]  /*0860*/  FFMA R65, R25.reuse, R46, R65 ;  /* 0x0000002e19417223 */ /* 0x040fe20000000041 */
[----:B------:R-:W-:Y:S01]  /*0870*/  FFMA R70, R25, R47, R70 ;  /* 0x0000002f19467223 */ /* 0x000fe20000000046 */
[-C--:B------:R-:W-:Y:S01]  /*0880*/  FFMA R56, R40, R29.reuse, R56 ;  /* 0x0000001d28387223 */ /* 0x080fe20000000038 */
[-C--:B------:R-:W-:Y:S01]  /*0890*/  FFMA R52, R42, R29.reuse, R52 ;  /* 0x0000001d2a347223 */ /* 0x080fe20000000034 */
[-C--:B------:R-:W-:Y:S01]  /*08a0*/  FFMA R50, R43, R29.reuse, R50 ;  /* 0x0000001d2b327223 */ /* 0x080fe20000000032 */
[-C--:B------:R-:W-:Y:S01]  /*08b0*/  FFMA R39, R44, R29.reuse, R17 ;  /* 0x0000001d2c277223 */ /* 0x080fe20000000011 */
[-C--:B------:R-:W-:Y:S01]  /*08c0*/  FFMA R34, R45, R29.reuse, R10 ;  /* 0x0000001d2d227223 */ /* 0x080fe2000000000a */
[-C--:B------:R-:W-:Y:S01]  /*08d0*/  FFMA R41, R46, R29.reuse, R15 ;  /* 0x0000001d2e297223 */ /* 0x080fe2000000000f */
[----:B------:R-:W-:Y:S01]  /*08e0*/  FFMA R36, R47, R29, R16 ;  /* 0x0000001d2f247223 */ /* 0x000fe20000000010 */
[C---:B------:R-:W-:Y:S01]  /*08f0*/  FFMA R91, R24.reuse, R40, R91 ;  /* 0x00000028185b7223 */ /* 0x040fe2000000005b */
        /* <DEDUP_REMOVED lines=9> */
[-C--:B------:R-:W-:Y:S01]  /*0990*/  FFMA R35, R44, R28.reuse, R7 ;  /* 0x0000001c2c237223 */ /* 0x080fe20000000007 */
[CC--:B------:R-:W-:Y:S01]  /*09a0*/  FFMA R0, R45.reuse, R28.reuse, R0 ;  /* 0x0000001c2d007223 */ /* 0x0c0fe20000000000 */
[----:B------:R-:W-:Y:S01]  /*09b0*/  FFMA R37, R46, R28, R5 ;  /* 0x0000001c2e257223 */ /* 0x000fe20000000005 */
[-C--:B------:R-:W-:Y:S01]  /*09c0*/  FFMA R21, R44, R30.reuse, R21 ;  /* 0x0000001e2c157223 */ /* 0x080fe20000000015 */
[-C--:B------:R-:W-:Y:S01]  /*09d0*/  FFMA R38, R45, R30.reuse, R14 ;  /* 0x0000001e2d267223 */ /* 0x080fe2000000000e */
[----:B------:R-:W-:Y:S01]  /*09e0*/  FFMA R29, R46, R30, R19 ;  /* 0x0000001e2e1d7223 */ /* 0x000fe20000000013 */
[-C--:B------:R-:W-:Y:S01]  /*09f0*/  FFMA R40, R40, R31.reuse, R6 ;  /* 0x0000001f28287223 */ /* 0x080fe20000000006 */
[-C--:B------:R-:W-:Y:S01]  /*0a00*/  FFMA R42, R42, R31.reuse, R4 ;  /* 0x0000001f2a2a7223 */ /* 0x080fe20000000004 */
[----:B------:R-:W-:Y:S01]  /*0a10*/  FFMA R32, R43, R31, R8 ;  /* 0x0000001f2b207223 */ /* 0x000fe20000000008 */
[C---:B------:R-:W-:Y:S01]  /*0a20*/  FFMA R28, R47.reuse, R28, R12 ;  /* 0x0000001c2f1c7223 */ /* 0x040fe2000000000c */
[----:B------:R-:W-:Y:S01]  /*0a30*/  FFMA R30, R47, R30, R18 ;  /* 0x0000001e2f1e7223 */ /* 0x000fe20000000012 */
[----:B------:R-:W-:Y:S04]  /*0a40*/  LDS.128 R4, [R99+UR4+0x200] ;  /* 0x0002000463047984 */ /* 0x000fe80008000c00 */
[----:B------:R-:W0:Y:S04]  /*0a50*/  LDS.128 R8, [R100+UR4+0x2200] ;  /* 0x0022000464087984 */ /* 0x000e280008000c00 */
[----:B------:R-:W1:Y:S04]  /*0a60*/  LDS.128 R12, [R100+UR4+0x2300] ;  /* 0x00230004640c7984 */ /* 0x000e680008000c00 */
[----:B------:R-:W2:Y:S01]  /*0a70*/  LDS.128 R16, [R99+UR4+0x300] ;  /* 0x0003000463107984 */ /* 0x000ea20008000c00 */
[C---:B------:R-:W-:Y:S01]  /*0a80*/  FFMA R102, R24.reuse, R43, R81 ;  /* 0x0000002b18667223 */ /* 0x040fe20000000051 */
[C---:B------:R-:W-:Y:S01]  /*0a90*/  FFMA R71, R24.reuse, R44, R71 ;  /* 0x0000002c18477223 */ /* 0x040fe20000000047 */
[C---:B------:R-:W-:Y:S01]  /*0aa0*/  FFMA R76, R24.reuse, R45, R76 ;  /* 0x0000002d184c7223 */ /* 0x040fe2000000004c */
[----:B------:R-:W-:Y:S01]  /*0ab0*/  FFMA R69, R24, R46, R69 ;  /* 0x0000002e18457223 */ /* 0x000fe20000000045 */
[C---:B------:R-:W-:Y:S01]  /*0ac0*/  FFMA R84, R26.reuse, R43, R84 ;  /* 0x0000002b1a547223 */ /* 0x040fe20000000054 */
[C---:B------:R-:W-:Y:S01]  /*0ad0*/  FFMA R63, R26.reuse, R44, R63 ;  /* 0x0000002c1a3f7223 */ /* 0x040fe2000000003f */
[C---:B------:R-:W-:Y:S01]  /*0ae0*/  FFMA R68, R26.reuse, R45, R68 ;  /* 0x0000002d1a447223 */ /* 0x040fe20000000044 */
[----:B------:R-:W-:Y:S01]  /*0af0*/  FFMA R61, R26, R46, R61 ;  /* 0x0000002e1a3d7223 */ /* 0x000fe2000000003d */
[-C--:B------:R-:W-:Y:S01]  /*0b00*/  FFMA R24, R24, R47.reuse, R74 ;  /* 0x0000002f18187223 */ /* 0x080fe2000000004a */
[----:B------:R-:W-:Y:S01]  /*0b10*/  FFMA R26, R26, R47, R66 ;  /* 0x0000002f1a1a7223 */ /* 0x000fe20000000042 */
[-C--:B------:R-:W-:Y:S01]  /*0b20*/  FFMA R49, R44, R31.reuse, R49 ;  /* 0x0000001f2c317223 */ /* 0x080fe20000000031 */
[-C--:B------:R-:W-:Y:S01]  /*0b30*/  FFMA R20, R45, R31.reuse, R20 ;  /* 0x0000001f2d147223 */ /* 0x080fe20000000014 */
[-C--:B------:R-:W-:Y:S01]  /*0b40*/  FFMA R51, R46, R31.reuse, R51 ;  /* 0x0000001f2e337223 */ /* 0x080fe20000000033 */
[----:B------:R-:W-:Y:S01]  /*0b50*/  FFMA R48, R47, R31, R48 ;  /* 0x0000001f2f307223 */ /* 0x000fe20000000030 */
        /* <DEDUP_REMOVED lines=49> */
[-C--:B------:R-:W-:Y:S01]  /*0e70*/  FFMA R0, R13, R16.reuse, R0 ;  /* 0x000000100d007223 */ /* 0x080fe20000000000 */
[-C--:B------:R-:W-:Y:S01]  /*0e80*/  FFMA R37, R14, R16.reuse, R37 ;  /* 0x000000100e257223 */ /* 0x080fe20000000025 */
        /* <DEDUP_REMOVED lines=13> */
[----:B------:R-:W-:Y:S04]  /*0f60*/  LDS.128 R4, [R99+UR4+0x400] ;  /* 0x0004000463047984 */ /* 0x000fe80008000c00 */
[----:B------:R-:W0:Y:S04]  /*0f70*/  LDS.128 R8, [R100+UR4+0x2400] ;  /* 0x0024000464087984 */ /* 0x000e280008000c00 */
[----:B------:R-:W1:Y:S04]  /*0f80*/  LDS.128 R24, [R100+UR4+0x2500] ;  /* 0x0025000464187984 */ /* 0x000e680008000c00 */
[----:B------:R-:W2:Y:S04]  /*0f90*/  LDS.128 R12, [R99+UR4+0x500] ;  /* 0x00050004630c7984 */ /* 0x000ea80008000c00 */
[----:B------:R-:W-:Y:S01]  /*0fa0*/  LDS.128 R16, [R100+UR4+0x2700] ;  /* 0x0027000464107984 */ /* 0x000fe20008000c00 */
        /* <DEDUP_REMOVED lines=744> */
[----:B------:R-:W-:Y:S04]  /*3e30*/  LDS.128 R8, [R100+UR4+0x3a00] ;  /* 0x003a000464087984 */ /* 0x000fe80008000c00 */
[----:B------:R-:W0:Y:S04]  /*3e40*/  LDS.128 R12, [R99+UR4+0x1b00] ;  /* 0x001b0004630c7984 */ /* 0x000e280008000c00 */
[----:B------:R-:W1:Y:S04]  /*3e50*/  LDS.128 R4, [R99+UR4+0x1a00] ;  /* 0x001a000463047984 */ /* 0x000e680008000c00 */
[----:B------:R-:W-:Y:S01]  /*3e60*/  LDS.128 R24, [R100+UR4+0x3c00] ;  /* 0x003c000464187984 */ /* 0x000fe20008000c00 */
[-C--:B0-----:R-:W-:Y:S01]  /*3e70*/  FFMA R31, R8, R14.reuse, R31 ;  /* 0x0000000e081f7223 */ /* 0x081fe2000000001f */
[-C--:B------:R-:W-:Y:S01]  /*3e80*/  FFMA R43, R9, R14.reuse, R43 ;  /* 0x0000000e092b7223 */ /* 0x080fe2000000002b */
[-C--:B------:R-:W-:Y:S01]  /*3e90*/  FFMA R3, R10, R14.reuse, R3 ;  /* 0x0000000e0a037223 */ /* 0x080fe20000000003 */
[-C--:B------:R-:W-:Y:S01]  /*3ea0*/  FFMA R33, R11, R14.reuse, R33 ;  /* 0x0000000e0b217223 */ /* 0x080fe20000000021 */
[-C--:B------:R-:W-:Y:S01]  /*3eb0*/  FFMA R21, R16, R14.reuse, R21 ;  /* 0x0000000e10157223 */ /* 0x080fe20000000015 */
[-C--:B------:R-:W-:Y:S01]  /*3ec0*/  FFMA R38, R17, R14.reuse, R38 ;  /* 0x0000000e11267223 */ /* 0x080fe20000000026 */
[----:B------:R-:W-:Y:S01]  /*3ed0*/  FFMA R29, R18, R14, R29 ;  /* 0x0000000e121d7223 */ /* 0x000fe2000000001d */
[C---:B-1----:R-:W-:Y:S01]  /*3ee0*/  FFMA R91, R4.reuse, R8, R91 ;  /* 0x00000008045b7223 */ /* 0x042fe2000000005b */
        /* <DEDUP_REMOVED lines=31> */
[CC--:B------:R-:W-:Y:S01]  /*40e0*/  FFMA R55, R8.reuse, R12.reuse, R55 ;  /* 0x0000000c08377223 */ /* 0x0c0fe20000000037 */
        /* <DEDUP_REMOVED lines=18> */
[C---:B------:R-:W-:Y:S01]  /*4210*/  FFMA R36, R19.reuse, R13, R36 ;  /* 0x0000000d13247223 */ /* 0x040fe20000000024 */
[----:B------:R-:W-:Y:S01]  /*4220*/  FFMA R14, R19, R14, R30 ;  /* 0x0000000e130e7223 */ /* 0x000fe2000000001e */
[-C--:B------:R-:W-:Y:S01]  /*4230*/  FFMA R49, R16, R15.reuse, R49 ;  /* 0x0000000f10317223 */ /* 0x080fe20000000031 */
[-C--:B------:R-:W-:Y:S01]  /*4240*/  FFMA R20, R17, R15.reuse, R20 ;  /* 0x0000000f11147223 */ /* 0x080fe20000000014 */
[-C--:B------:R-:W-:Y:S01]  /*4250*/  FFMA R51, R18, R15.reuse, R51 ;  /* 0x0000000f12337223 */ /* 0x080fe20000000033 */
[----:B------:R-:W-:Y:S01]  /*4260*/  FFMA R48, R19, R15, R48 ;  /* 0x0000000f13307223 */ /* 0x000fe20000000030 */
[----:B------:R-:W-:Y:S04]  /*4270*/  LDS.128 R8, [R100+UR4+0x3d00] ;  /* 0x003d000464087984 */ /* 0x000fe80008000c00 */
[----:B------:R-:W0:Y:S04]  /*4280*/  LDS.128 R16, [R99+UR4+0x1d00] ;  /* 0x001d000463107984 */ /* 0x000e280008000c00 */
[----:B------:R-:W1:Y:S01]  /*4290*/  LDS.128 R4, [R99+UR4+0x1c00] ;  /* 0x001c000463047984 */ /* 0x000e620008000c00 */
[----:B------:R-:W-:Y:S01]  /*42a0*/  LEA R96, R23, R96, 0x4 ;  /* 0x0000006017607211 */ /* 0x000fe200078e20ff */
        /* <DEDUP_REMOVED lines=48> */
[C---:B------:R-:W-:Y:S01]  /*45b0*/  FFMA R58, R27.reuse, R16, R58 ;  /* 0x000000101b3a7223 */ /* 0x040fe2000000003a */
[C---:B------:R-:W-:Y:S01]  /*45c0*/  FFMA R50, R27.reuse, R17, R50 ;  /* 0x000000111b327223 */ /* 0x040fe20000000032 */
[-C--:B------:R-:W-:Y:S01]  /*45d0*/  FFMA R32, R27, R19.reuse, R32 ;  /* 0x000000131b207223 */ /* 0x080fe20000000020 */
[----:B------:R-:W-:Y:S01]  /*45e0*/  FFMA R18, R11, R18, R14 ;  /* 0x000000120b127223 */ /* 0x000fe2000000000e */
[----:B------:R-:W-:Y:S04]  /*45f0*/  LDS.128 R4, [R99+UR4+0x1e00] ;  /* 0x001e000463047984 */ /* 0x000fe80008000c00 */
[----:B------:R-:W0:Y:S04]  /*4600*/  LDS.128 R12, [R100+UR4+0x3e00] ;  /* 0x003e0004640c7984 */ /* 0x000e280008000c00 */
[----:B------:R-:W1:Y:S01]  /*4610*/  LDS.128 R24, [R100+UR4+0x3f00] ;  /* 0x003f000464187984 */ /* 0x000e620008000c00 */
[----:B------:R-:W-:-:S03]  /*4620*/  FFMA R104, R9, R19, R20 ;  /* 0x0000001309687223 */ /* 0x000fc60000000014 */
[----:B------:R-:W2:Y:S01]  /*4630*/  LDS.128 R20, [R99+UR4+0x1f00] ;  /* 0x001f000463147984 */ /* 0x000ea20008000c00 */
[----:B------:R-:W-:Y:S01]  /*4640*/  IADD3 R97, PT, PT, R97, 0x10, RZ ;  /* 0x0000001061617810 */ /* 0x000fe20007ffe0ff */
        /* <DEDUP_REMOVED lines=19> */
[----:B------:R-:W-:-:S04]  /*4780*/  LEA R4, R98, UR8, 0x7 ;  /* 0x0000000862047c11 */ /* 0x000fc8000f8e38ff */
[----:B------:R-:W-:Y:S01]  /*4790*/  ISETP.GE.U32.AND P0, PT, R97, R4, PT ;  /* 0x000000046100720c */ /* 0x000fe20003f06070 */
[-C--:B------:R-:W-:Y:S01]  /*47a0*/  FFMA R90, R5, R13.reuse, R90 ;  /* 0x0000000d055a7223 */ /* 0x080fe2000000005a */
        /* <DEDUP_REMOVED lines=55> */
[----:B------:R-:W-:Y:S06]  /*4b20*/  BAR.SYNC.DEFER_BLOCKING 0x0 ;  /* 0x0000000000007b1d */ /* 0x000fec0000010000 */
[----:B------:R-:W-:Y:S05]  /*4b30*/  @!P0 BRA `(.L_x_1) ;  /* 0xffffffb400fc8947 */ /* 0x000fea000383ffff */
.L_x_0:
[----:B------:R-:W0:Y:S01]  /*4b40*/  S2R R25, SR_TID.X ;  /* 0x0000000000197919 */ /* 0x000e220000002100 */
[----:B------:R-:W1:Y:S01]  /*4b50*/  LDC.64 R22, c[0x0][0x398] ;  /* 0x0000e600ff167b82 */ /* 0x000e620000000a00 */
[----:B------:R-:W2:Y:S01]  /*4b60*/  LDCU.64 UR4, c[0x0][0x380] ;  /* 0x00007000ff0477ac */ /* 0x000ea20008000a00 */
[----:B0-----:R-:W-:Y:S02]  /*4b70*/  SHF.R.U32.HI R24, RZ, 0x2, R25 ;  /* 0x00000002ff187819 */ /* 0x001fe40000011619 */
[----:B------:R-:W-:Y:S02]  /*4b80*/  SHF.L.U32 R25, R25, 0x2, RZ ;  /* 0x0000000219197819 */ /* 0x000fe400000006ff */
[----:B------:R-:W-:Y:S02]  /*4b90*/  LOP3.LUT R24, R24, 0xfc, RZ, 0xc0, !PT ;  /* 0x000000fc18187812 */ /* 0x000fe400078ec0ff */
[----:B------:R-:W-:Y:S02]  /*4ba0*/  LOP3.LUT R32, R25, 0x3c, RZ, 0xc0, !PT ;  /* 0x0000003c19207812 */ /* 0x000fe400078ec0ff */
[----:B------:R-:W-:-:S02]  /*4bb0*/  LEA R89, R89, R24, 0x7 ;  /* 0x0000001859597211 */ /* 0x000fc400078e38ff */
[----:B------:R-:W-:-:S03]  /*4bc0*/  LEA R32, R87, R32, 0x7 ;  /* 0x0000002057207211 */ /* 0x000fc600078e38ff */
[-C--:B-1----:R-:W-:Y:S01]  /*4bd0*/  IMAD R25, R89, R23.reuse, RZ ;  /* 0x0000001759197224 */ /* 0x082fe200078e02ff */
[----:B------:R-:W-:-:S04]  /*4be0*/  ISETP.GE.U32.AND P1, PT, R32, R23, PT ;  /* 0x000000172000720c */ /* 0x000fc80003f26070 */
[----:B------:R-:W-:Y:S02]  /*4bf0*/  IADD3 R24, P2, PT, R25, R32, RZ ;  /* 0x0000002019187210 */ /* 0x000fe40007f5e0ff */
[----:B------:R-:W-:Y:S02]  /*4c00*/  ISETP.GE.U32.OR P0, PT, R89, R22, P1 ;  /* 0x000000165900720c */ /* 0x000fe40000f06470 */
[----:B------:R-:W-:Y:S02]  /*4c10*/  IADD3.X R25, PT, PT, RZ, RZ, RZ, P2, !PT ;  /* 0x000000ffff197210 */ /* 0x000fe400017fe4ff */
[----:B--2---:R-:W-:-:S04]  /*4c20*/  LEA R42, P2, R24, UR4, 0x2 ;  /* 0x00000004182a7c11 */ /* 0x004fc8000f8410ff */
[----:B------:R-:W-:-:S05]  /*4c30*/  LEA.HI.X R43, R24, UR5, R25, 0x2, P2 ;  /* 0x00000005182b7c11 */ /* 0x000fca00090f1419 */
[----:B------:R-:W2:Y:S01]  /*4c40*/  @!P0 LDG.E.128 R24, desc[UR6][R42.64] ;  /* 0x000000062a188981 */ /* 0x000ea2000c1e1d00 */
[----:B------:R-:W2:Y:S01]  /*4c50*/  @!P0 LDC R30, c[0x0][0x3a8] ;  /* 0x0000ea00ff1e8b82 */ /* 0x000ea20000000800 */
[C---:B------:R-:W-:Y:S01]  /*4c60*/  IMAD R29, R89.reuse, R23, R23 ;  /* 0x00000017591d7224 */ /* 0x040fe200078e0217 */
[----:B------:R-:W-:-:S04]  /*4c70*/  IADD3 R33, PT, PT, R89, 0x1, RZ ;  /* 0x0000000159217810 */ /* 0x000fc80007ffe0ff */
[----:B------:R-:W-:Y:S02]  /*4c80*/  IADD3 R29, P2, PT, R32, R29, RZ ;  /* 0x0000001d201d7210 */ /* 0x000fe40007f5e0ff */
[----:B------:R-:W0:Y:S02]  /*4c90*/  @!P0 LDC R31, c[0x0][0x3a4] ;  /* 0x0000e900ff1f8b82 */ /* 0x000e240000000800 */
[----:B------:R-:W-:Y:S02]  /*4ca0*/  IADD3.X R28, PT, PT, RZ, RZ, RZ, P2, !PT ;  /* 0x000000ffff1c7210 */ /* 0x000fe400017fe4ff */
[----:B------:R-:W-:-:S04]  /*4cb0*/  LEA R38, P2, R29, UR4, 0x2 ;  /* 0x000000041d267c11 */ /* 0x000fc8000f8410ff */
[----:B------:R-:W-:Y:S02]  /*4cc0*/  LEA.HI.X R39, R29, UR5, R28, 0x2, P2 ;  /* 0x000000051d277c11 */ /* 0x000fe400090f141c */
[----:B------:R-:W-:Y:S02]  /*4cd0*/  ISETP.GE.U32.OR P2, PT, R33, R22, P1 ;  /* 0x000000162100720c */ /* 0x000fe40000f46470 */
[----:B------:R-:W-:-:S11]  /*4ce0*/  IADD3 R35, PT, PT, R89, 0x2, RZ ;  /* 0x0000000259237810 */ /* 0x000fd60007ffe0ff */
[----:B------:R-:W1:Y:S01]  /*4cf0*/  @!P2 LDC R36, c[0x0][0x3a8] ;  /* 0x0000ea00ff24ab82 */ /* 0x000e620000000800 */
[-C--:B--2---:R-:W-:Y:S01]  /*4d00*/  @!P0 FMUL R24, R24, R30.reuse ;  /* 0x0000001e18188220 */ /* 0x084fe20000400000 */
[-C--:B------:R-:W-:Y:S01]  /*4d10*/  @!P0 FMUL R28, R25, R30.reuse ;  /* 0x0000001e191c8220 */ /* 0x080fe20000400000 */
[-C--:B------:R-:W-:Y:S01]  /*4d20*/  @!P0 FMUL R26, R26, R30.reuse ;  /* 0x0000001e1a1a8220 */ /* 0x080fe20000400000 */
[----:B------:R-:W-:Y:S01]  /*4d30*/  @!P0 FMUL R30, R27, R30 ;  /* 0x0000001e1b1e8220 */ /* 0x000fe20000400000 */
[-C--:B0-----:R-:W-:Y:S01]  /*4d40*/  @!P0 FFMA R24, R91, R31.reuse, R24 ;  /* 0x0000001f5b188223 */ /* 0x081fe20000000018 */
[-C--:B------:R-:W-:Y:S01]  /*4d50*/  @!P0 FFMA R25, R85, R31.reuse, R28 ;  /* 0x0000001f55198223 */ /* 0x080fe2000000001c */
[-C--:B------:R-:W-:Y:S01]  /*4d60*/  @!P0 FFMA R26, R83, R31.reuse, R26 ;  /* 0x0000001f531a8223 */ /* 0x080fe2000000001a */
[----:B------:R-:W-:Y:S01]  /*4d70*/  @!P0 FFMA R27, R81, R31, R30 ;  /* 0x0000001f511b8223 */ /* 0x000fe2000000001e */
[----:B------:R-:W0:Y:S04]  /*4d80*/  @!P2 LDC R44, c[0x0][0x3a4] ;  /* 0x0000e900ff2cab82 */ /* 0x000e280000000800 */
[----:B------:R1:W-:Y:S04]  /*4d90*/  @!P0 STG.E.128 desc[UR6][R42.64], R24 ;  /* 0x000000182a008986 */ /* 0x0003e8000c101d06 */
[----:B------:R-:W1:Y:S01]  /*4da0*/  @!P2 LDG.E.128 R28, desc[UR6][R38.64] ;  /* 0x00000006261ca981 */ /* 0x000e62000c1e1d00 */
[----:B------:R-:W-:-:S05]  /*4db0*/  IMAD R37, R35, R23, RZ ;  /* 0x0000001723257224 */ /* 0x000fca00078e02ff */
[----:B------:R-:W-:-:S04]  /*4dc0*/  IADD3 R34, P0, PT, R37, R32, RZ ;  /* 0x0000002025227210 */ /* 0x000fc80007f1e0ff */
[----:B------:R-:W-:Y:S02]  /*4dd0*/  IADD3.X R37, PT, PT, RZ, RZ, RZ, P0, !PT ;  /* 0x000000ffff257210 */ /* 0x000fe400007fe4ff */
[----:B------:R-:W-:-:S04]  /*4de0*/  LEA R40, P0, R34, UR4, 0x2 ;  /* 0x0000000422287c11 */ /* 0x000fc8000f8010ff */
[----:B------:R-:W-:Y:S02]  /*4df0*/  LEA.HI.X R41, R34, UR5, R37, 0x2, P0 ;  /* 0x0000000522297c11 */ /* 0x000fe400080f1425 */
[----:B------:R-:W-:Y:S01]  /*4e00*/  ISETP.GE.U32.OR P0, PT, R35, R22, P1 ;  /* 0x000000162300720c */ /* 0x000fe20000f06470 */
[-C--:B-1----:R-:W-:Y:S01]  /*4e10*/  @!P2 FMUL R25, R28, R36.reuse ;  /* 0x000000241c19a220 */ /* 0x082fe20000400000 */
[-C--:B------:R-:W-:Y:S01]  /*4e20*/  @!P2 FMUL R29, R29, R36.reuse ;  /* 0x000000241d1da220 */ /* 0x080fe20000400000 */
[-C--:B------:R-:W-:Y:S01]  /*4e30*/  @!P2 FMUL R26, R30, R36.reuse ;  /* 0x000000241e1aa220 */ /* 0x080fe20000400000 */
[----:B------:R-:W-:Y:S01]  /*4e40*/  @!P2 FMUL R27, R31, R36 ;  /* 0x000000241f1ba220 */ /* 0x000fe20000400000 */
[-C--:B0-----:R-:W-:Y:S01]  /*4e50*/  @!P2 FFMA R24, R92, R44.reuse, R25 ;  /* 0x0000002c5c18a223 */ /* 0x081fe20000000019 */
[-C--:B------:R-:W-:Y:S01]  /*4e60*/  @!P2 FFMA R25, R90, R44.reuse, R29 ;  /* 0x0000002c5a19a223 */ /* 0x080fe2000000001d */
[-C--:B------:R-:W-:Y:S01]  /*4e70*/  @!P2 FFMA R26, R79, R44.reuse, R26 ;  /* 0x0000002c4f1aa223 */ /* 0x080fe2000000001a */
[----:B------:R-:W-:-:S05]  /*4e80*/  @!P2 FFMA R27, R88, R44, R27 ;  /* 0x0000002c581ba223 */ /* 0x000fca000000001b */
[----:B------:R-:W0:Y:S01]  /*4e90*/  @!P0 LDC R36, c[0x0][0x3a8] ;  /* 0x0000ea00ff248b82 */ /* 0x000e220000000800 */
[----:B------:R0:W-:Y:S04]  /*4ea0*/  @!P2 STG.E.128 desc[UR6][R38.64], R24 ;  /* 0x000000182600a986 */ /* 0x0001e8000c101d06 */
[----:B------:R-:W0:Y:S03]  /*4eb0*/  @!P0 LDG.E.128 R28, desc[UR6][R40.64] ;  /* 0x00000006281c8981 */ /* 0x000e26000c1e1d00 */
[----:B------:R-:W1:Y:S01]  /*4ec0*/  @!P0 LDC R46, c[0x0][0x3a4] ;  /* 0x0000e900ff2e8b82 */ /* 0x000e620000000800 */
[----:B------:R-:W-:-:S04]  /*4ed0*/  IADD3 R37, PT, PT, R89, 0x3, RZ ;  /* 0x0000000359257810 */ /* 0x000fc80007ffe0ff */
[C---:B------:R-:W-:Y:S01]  /*4ee0*/  ISETP.GE.U32.OR P3, PT, R37.reuse, R22, P1 ;  /* 0x000000162500720c */ /* 0x040fe20000f66470 */
[----:B------:R-:W-:-:S05]  /*4ef0*/  IMAD R45, R37, R23, RZ ;  /* 0x00000017252d7224 */ /* 0x000fca00078e02ff */
[----:B------:R-:W-:-:S04]  /*4f00*/  IADD3 R34, P2, PT, R45, R32, RZ ;  /* 0x000000202d227210 */ /* 0x000fc80007f5e0ff */
[----:B------:R-:W-:Y:S02]  /*4f10*/  IADD3.X R45, PT, PT, RZ, RZ, RZ, P2, !PT ;  /* 0x000000ffff2d7210 */ /* 0x000fe400017fe4ff */
[----:B------:R-:W-:-:S04]  /*4f20*/  LEA R44, P2, R34, UR4, 0x2 ;  /* 0x00000004222c7c11 */ /* 0x000fc8000f8410ff */
[----:B------:R-:W-:Y:S01]  /*4f30*/  LEA.HI.X R45, R34, UR5, R45, 0x2, P2 ;  /* 0x00000005222d7c11 */ /* 0x000fe200090f142d */
[-C--:B0-----:R-:W-:Y:S01]  /*4f40*/  @!P0 FMUL R24, R28, R36.reuse ;  /* 0x000000241c188220 */ /* 0x081fe20000400000 */
[-C--:B------:R-:W-:Y:S01]  /*4f50*/  @!P0 FMUL R25, R29, R36.reuse ;  /* 0x000000241d198220 */ /* 0x080fe20000400000 */
[-C--:B------:R-:W-:Y:S01]  /*4f60*/  @!P0 FMUL R26, R30, R36.reuse ;  /* 0x000000241e1a8220 */ /* 0x080fe20000400000 */
[----:B------:R-:W-:Y:S01]  /*4f70*/  @!P0 FMUL R27, R31, R36 ;  /* 0x000000241f1b8220 */ /* 0x000fe20000400000 */
[-C--:B-1----:R-:W-:Y:S01]  /*4f80*/  @!P0 FFMA R24, R77, R46.reuse, R24 ;  /* 0x0000002e4d188223 */ /* 0x082fe20000000018 */
[-C--:B------:R-:W-:Y:S01]  /*4f90*/  @!P0 FFMA R25, R86, R46.reuse, R25 ;  /* 0x0000002e56198223 */ /* 0x080fe20000000019 */
[-C--:B------:R-:W-:Y:S01]  /*4fa0*/  @!P0 FFMA R26, R75, R46.reuse, R26 ;  /* 0x0000002e4b1a8223 */ /* 0x080fe2000000001a */
[----:B------:R-:W-:Y:S01]  /*4fb0*/  @!P0 FFMA R27, R84, R46, R27 ;  /* 0x0000002e541b8223 */ /* 0x000fe2000000001b */
[----:B------:R-:W0:Y:S04]  /*4fc0*/  @!P3 LDC R36, c[0x0][0x3a8] ;  /* 0x0000ea00ff24bb82 */ /* 0x000e280000000800 */
[----:B------:R1:W-:Y:S04]  /*4fd0*/  @!P0 STG.E.128 desc[UR6][R40.64], R24 ;  /* 0x0000001828008986 */ /* 0x0003e8000c101d06 */
[----:B------:R-:W0:Y:S01]  /*4fe0*/  @!P3 LDG.E.128 R28, desc[UR6][R44.64] ;  /* 0x000000062c1cb981 */ /* 0x000e22000c1e1d00 */
[----:B------:R-:W1:Y:S01]  /*4ff0*/  @!P3 LDC R46, c[0x0][0x3a4] ;  /* 0x0000e900ff2ebb82 */ /* 0x000e620000000800 */
[----:B------:R-:W-:-:S04]  /*5000*/  IADD3 R34, PT, PT, R32, 0x40, RZ ;  /* 0x0000004020227810 */ /* 0x000fc80007ffe0ff */
[----:B------:R-:W-:-:S04]  /*5010*/  ISETP.GE.U32.AND P0, PT, R34, R23, PT ;  /* 0x000000172200720c */ /* 0x000fc80003f06070 */
[----:B------:R-:W-:-:S13]  /*5020*/  ISETP.GE.U32.OR P2, PT, R89, R22, P0 ;  /* 0x000000165900720c */ /* 0x000fda0000746470 */
[----:B------:R-:W2:Y:S01]  /*5030*/  @!P2 LDC R34, c[0x0][0x3a8] ;  /* 0x0000ea00ff22ab82 */ /* 0x000ea20000000800 */
        /* <DEDUP_REMOVED lines=10> */
[----:B------:R-:W2:Y:S01]  /*50e0*/  @!P2 LDG.E.128 R28, desc[UR6][R42.64+0x100] ;  /* 0x000100062a1ca981 */ /* 0x000ea2000c1e1d00 */
[----:B------:R-:W-:-:S13]  /*50f0*/  ISETP.GE.U32.OR P3, PT, R33, R22, P0 ;  /* 0x000000162100720c */ /* 0x000fda0000766470 */
[----:B------:R-:W3:Y:S01]  /*5100*/  @!P3 LDC R33, c[0x0][0x3a8] ;  /* 0x0000ea00ff21bb82 */ /* 0x000ee20000000800 */
        /* <DEDUP_REMOVED lines=10> */
[----:B-1----:R-:W3:Y:S01]  /*51b0*/  @!P3 LDG.E.128 R24, desc[UR6][R38.64+0x100] ;  /* 0x000100062618b981 */ /* 0x002ee2000c1e1d00 */
[----:B------:R-:W-:Y:S01]  /*51c0*/  ISETP.GE.U32.OR P2, PT, R35, R22, P0 ;  /* 0x000000162300720c */ /* 0x000fe20000746470 */
[-C--:B---3--:R-:W-:Y:S01]  /*51d0*/  @!P3 FMUL R24, R24, R33.reuse ;  /* 0x000000211818b220 */ /* 0x088fe20000400000 */
        /* <DEDUP_REMOVED lines=9> */
[----:B--2---:R-:W0:Y:S03]  /*5270*/  @!P2 LDG.E.128 R28, desc[UR6][R40.64+0x100] ;  /* 0x00010006281ca981 */ /* 0x004e26000c1e1d00 */
[----:B------:R-:W2:Y:S01]  /*5280*/  @!P2 LDC R34, c[0x0][0x3a4] ;  /* 0x0000e900ff22ab82 */ /* 0x000ea20000000800 */
[----:B------:R-:W-:Y:S02]  /*5290*/  ISETP.GE.U32.OR P3, PT, R37, R22, P0 ;  /* 0x000000162500720c */ /* 0x000fe40000766470 */
[----:B------:R-:W-:-:S11]  /*52a0*/  IADD3 R43, PT, PT, R89, 0x40, RZ ;  /* 0x00000040592b7810 */ /* 0x000fd60007ffe0ff */
[----:B------:R-:W3:Y:S08]  /*52b0*/  @!P3 LDC R37, c[0x0][0x3a8] ;  /* 0x0000ea00ff25bb82 */ /* 0x000ef00000000800 */
[----:B-1----:R-:W1:Y:S01]  /*52c0*/  @!P3 LDC R38, c[0x0][0x3a4] ;  /* 0x0000e900ff26bb82 */ /* 0x002e620000000800 */
[-C--:B0-----:R-:W-:Y:S01]  /*52d0*/  @!P2 FMUL R28, R28, R33.reuse ;  /* 0x000000211c1ca220 */ /* 0x081fe20000400000 */
[-C--:B------:R-:W-:Y:S01]  /*52e0*/  @!P2 FMUL R29, R29, R33.reuse ;  /* 0x000000211d1da220 */ /* 0x080fe20000400000 */
[-C--:B------:R-:W-:Y:S01]  /*52f0*/  @!P2 FMUL R30, R30, R33.reuse ;  /* 0x000000211e1ea220 */ /* 0x080fe20000400000 */
[----:B------:R-:W-:Y:S01]  /*5300*/  @!P2 FMUL R31, R31, R33 ;  /* 0x000000211f1fa220 */ /* 0x000fe20000400000 */
[-C--:B--2---:R-:W-:Y:S01]  /*5310*/  @!P2 FFMA R28, R63, R34.reuse, R28 ;  /* 0x000000223f1ca223 */ /* 0x084fe2000000001c */
[-C--:B------:R-:W-:Y:S01]  /*5320*/  @!P2 FFMA R29, R68, R34.reuse, R29 ;  /* 0x00000022441da223 */ /* 0x080fe2000000001d */
[-C--:B------:R-:W-:Y:S01]  /*5330*/  @!P2 FFMA R30, R61, R34.reuse, R30 ;  /* 0x000000223d1ea223 */ /* 0x080fe2000000001e */
[----:B------:R-:W-:-:S05]  /*5340*/  @!P2 FFMA R31, R66, R34, R31 ;  /* 0x00000022421fa223 */ /* 0x000fca000000001f */
[----:B------:R0:W-:Y:S04]  /*5350*/  @!P2 STG.E.128 desc[UR6][R40.64+0x100], R28 ;  /* 0x0001001c2800a986 */ /* 0x0001e8000c101d06 */
[----:B------:R-:W3:Y:S01]  /*5360*/  @!P3 LDG.E.128 R24, desc[UR6][R44.64+0x100] ;  /* 0x000100062c18b981 */ /* 0x000ee2000c1e1d00 */
[----:B------:R-:W-:-:S05]  /*5370*/  IMAD R33, R43, R23, RZ ;  /* 0x000000172b217224 */ /* 0x000fca00078e02ff */
[----:B------:R-:W-:-:S04]  /*5380*/  IADD3 R33, P2, PT, R33, R32, RZ ;  /* 0x0000002021217210 */ /* 0x000fc80007f5e0ff */
[----:B------:R-:W-:Y:S02]  /*5390*/  IADD3.X R36, PT, PT, RZ, RZ, RZ, P2, !PT ;  /* 0x000000ffff247210 */ /* 0x000fe400017fe4ff */
[----:B------:R-:W-:-:S04]  /*53a0*/  LEA R34, P2, R33, UR4, 0x2 ;  /* 0x0000000421227c11 */ /* 0x000fc8000f8410ff */
[----:B------:R-:W-:Y:S02]  /*53b0*/  LEA.HI.X R35, R33, UR5, R36, 0x2, P2 ;  /* 0x0000000521237c11 */ /* 0x000fe400090f1424 */
[----:B------:R-:W-:Y:S02]  /*53c0*/  ISETP.GE.U32.OR P2, PT, R43, R22, P1 ;  /* 0x000000162b00720c */ /* 0x000fe40000f46470 */
[----:B0-----:R-:W-:Y:S01]  /*53d0*/  IADD3 R41, PT, PT, R89, 0x41, RZ ;  /* 0x0000004159297810 */ /* 0x001fe20007ffe0ff */
[-C--:B---3--:R-:W-:Y:S01]  /*53e0*/  @!P3 FMUL R24, R24, R37.reuse ;  /* 0x000000251818b220 */ /* 0x088fe20000400000 */
[-C--:B------:R-:W-:Y:S01]  /*53f0*/  @!P3 FMUL R25, R25, R37.reuse ;  /* 0x000000251919b220 */ /* 0x080fe20000400000 */
[-C--:B------:R-:W-:Y:S01]  /*5400*/  @!P3 FMUL R26, R26, R37.reuse ;  /* 0x000000251a1ab220 */ /* 0x080fe20000400000 */
[----:B------:R-:W-:Y:S01]  /*5410*/  @!P3 FMUL R27, R27, R37 ;  /* 0x000000251b1bb220 */ /* 0x000fe20000400000 */
[-C--:B-1----:R-:W-:Y:S01]  /*5420*/  @!P3 FFMA R24, R59, R38.reuse, R24 ;  /* 0x000000263b18b223 */ /* 0x082fe20000000018 */
[-C--:B------:R-:W-:Y:S01]  /*5430*/  @!P3 FFMA R25, R64, R38.reuse, R25 ;  /* 0x000000264019b223 */ /* 0x080fe20000000019 */
[-C--:B------:R-:W-:Y:S01]  /*5440*/  @!P3 FFMA R26, R57, R38.reuse, R26 ;  /* 0x00000026391ab223 */ /* 0x080fe2000000001a */
[----:B------:R-:W-:-:S03]  /*5450*/  @!P3 FFMA R27, R62, R38, R27 ;  /* 0x000000263e1bb223 */ /* 0x000fc6000000001b */
[----:B------:R-:W0:Y:S02]  /*5460*/  @!P2 LDC R39, c[0x0][0x3a8] ;  /* 0x0000ea00ff27ab82 */ /* 0x000e240000000800 */
[----:B------:R1:W-:Y:S04]  /*5470*/  @!P3 STG.E.128 desc[UR6][R44.64+0x100], R24 ;  /* 0x000100182c00b986 */ /* 0x0003e8000c101d06 */
[----:B------:R-:W0:Y:S02]  /*5480*/  @!P2 LDG.E.128 R28, desc[UR6][R34.64] ;  /* 0x00000006221ca981 */ /* 0x000e24000c1e1d00 */
[----:B------:R-:W2:Y:S01]  /*5490*/  @!P2 LDC R40, c[0x0][0x3a4] ;  /* 0x0000e900ff28ab82 */ /* 0x000ea20000000800 */
[----:B------:R-:W-:-:S05]  /*54a0*/  IMAD R33, R41, R23, RZ ;  /* 0x0000001729217224 */ /* 0x000fca00078e02ff */
[----:B------:R-:W-:-:S04]  /*54b0*/  IADD3 R33, P3, PT, R33, R32, RZ ;  /* 0x0000002021217210 */ /* 0x000fc80007f7e0ff */
[----:B------:R-:W-:Y:S02]  /*54c0*/  IADD3.X R38, PT, PT, RZ, RZ, RZ, P3, !PT ;  /* 0x000000ffff267210 */ /* 0x000fe40001ffe4ff */
[----:B------:R-:W-:-:S04]  /*54d0*/  LEA R36, P3, R33, UR4, 0x2 ;  /* 0x0000000421247c11 */ /* 0x000fc8000f8610ff */
[----:B------:R-:W-:Y:S02]  /*54e0*/  LEA.HI.X R37, R33, UR5, R38, 0x2, P3 ;  /* 0x0000000521257c11 */ /* 0x000fe400098f1426 */
[----:B------:R-:W-:Y:S02]  /*54f0*/  ISETP.GE.U32.OR P3, PT, R41, R22, P1 ;  /* 0x000000162900720c */ /* 0x000fe40000f66470 */
[----:B-1----:R-:W-:-:S11]  /*5500*/  IADD3 R45, PT, PT, R89, 0x42, RZ ;  /* 0x00000042592d7810 */ /* 0x002fd60007ffe0ff */
[----:B------:R-:W1:Y:S01]  /*5510*/  @!P3 LDC R42, c[0x0][0x3a8] ;  /* 0x0000ea00ff2abb82 */ /* 0x000e620000000800 */
[-C--:B0-----:R-:W-:Y:S01]  /*5520*/  @!P2 FMUL R24, R28, R39.reuse ;  /* 0x000000271c18a220 */ /* 0x081fe20000400000 */
[-C--:B------:R-:W-:Y:S01]  /*5530*/  @!P2 FMUL R25, R29, R39.reuse ;  /* 0x000000271d19a220 */ /* 0x080fe20000400000 */
[-C--:B------:R-:W-:Y:S01]  /*5540*/  @!P2 FMUL R26, R30, R39.reuse ;  /* 0x000000271e1aa220 */ /* 0x080fe20000400000 */
[----:B------:R-:W-:Y:S01]  /*5550*/  @!P2 FMUL R27, R31, R39 ;  /* 0x000000271f1ba220 */ /* 0x000fe20000400000 */
[-C--:B--2---:R-:W-:Y:S01]  /*5560*/  @!P2 FFMA R24, R55, R40.reuse, R24 ;  /* 0x000000283718a223 */ /* 0x084fe20000000018 */
        /* <DEDUP_REMOVED lines=42> */
[----:B------:R-:W2:Y:S01]  /*5810*/  @!P1 LDC R13, c[0x0][0x3a4] ;  /* 0x0000e900ff0d9b82 */ /* 0x000ea20000000800 */
[----:B------:R-:W-:Y:S01]  /*5820*/  ISETP.GE.U32.OR P2, PT, R43, R22, P0 ;  /* 0x000000162b00720c */ /* 0x000fe20000746470 */
        /* <DEDUP_REMOVED lines=8> */
[----:B------:R-:W0:Y:S01]  /*58b0*/  @!P2 LDC R2, c[0x0][0x3a8] ;  /* 0x0000ea00ff02ab82 */ /* 0x000e220000000800 */
[----:B------:R2:W-:Y:S04]  /*58c0*/  @!P1 STG.E.128 desc[UR6][R32.64], R28 ;  /* 0x0000001c20009986 */ /* 0x0005e8000c101d06 */
[----:B-1----:R-:W0:Y:S03]  /*58d0*/  @!P2 LDG.E.128 R24, desc[UR6][R34.64+0x100] ;  /* 0x000100062218a981 */ /* 0x002e26000c1e1d00 */
[----:B------:R-:W1:Y:S01]  /*58e0*/  @!P2 LDC R3, c[0x0][0x3a4] ;  /* 0x0000e900ff03ab82 */ /* 0x000e620000000800 */
[----:B------:R-:W-:Y:S01]  /*58f0*/  ISETP.GE.U32.OR P1, PT, R41, R22, P0 ;  /* 0x000000162900720c */ /* 0x000fe20000726470 */
[-C--:B0-----:R-:W-:Y:S01]  /*5900*/  @!P2 FMUL R24, R24, R2.reuse ;  /* 0x000000021818a220 */ /* 0x081fe20000400000 */
[-C--:B------:R-:W-:Y:S01]  /*5910*/  @!P2 FMUL R25, R25, R2.reuse ;  /* 0x000000021919a220 */ /* 0x080fe20000400000 */
[-C--:B------:R-:W-:Y:S01]  /*5920*/  @!P2 FMUL R26, R26, R2.reuse ;  /* 0x000000021a1aa220 */ /* 0x080fe20000400000 */
[----:B------:R-:W-:Y:S01]  /*5930*/  @!P2 FMUL R27, R27, R2 ;  /* 0x000000021b1ba220 */ /* 0x000fe20000400000 */
[-C--:B-1----:R-:W-:Y:S01]  /*5940*/  @!P2 FFMA R24, R7, R3.reuse, R24 ;  /* 0x000000030718a223 */ /* 0x082fe20000000018 */
[-C--:B------:R-:W-:Y:S01]  /*5950*/  @!P2 FFMA R25, R0, R3.reuse, R25 ;  /* 0x000000030019a223 */ /* 0x080fe20000000019 */
[-C--:B------:R-:W-:Y:S01]  /*5960*/  @!P2 FFMA R26, R5, R3.reuse, R26 ;  /* 0x00000003051aa223 */ /* 0x080fe2000000001a */
[----:B------:R-:W-:-:S05]  /*5970*/  @!P2 FFMA R27, R12, R3, R27 ;  /* 0x000000030c1ba223 */ /* 0x000fca000000001b */
[----:B------:R-:W0:Y:S01]  /*5980*/  @!P1 LDC R0, c[0x0][0x3a8] ;  /* 0x0000ea00ff009b82 */ /* 0x000e220000000800 */
[----:B------:R2:W-:Y:S04]  /*5990*/  @!P2 STG.E.128 desc[UR6][R34.64+0x100], R24 ;  /* 0x000100182200a986 */ /* 0x0005e8000c101d06 */
[----:B------:R-:W0:Y:S03]  /*59a0*/  @!P1 LDG.E.128 R4, desc[UR6][R36.64+0x100] ;  /* 0x0001000624049981 */ /* 0x000e26000c1e1d00 */
        /* <DEDUP_REMOVED lines=23> */
[----:B------:R2:W-:Y:S01]  /*5b20*/  @!P2 STG.E.128 desc[UR6][R38.64+0x100], R8 ;  /* 0x000100082600a986 */ /* 0x0005e2000c101d06 */
[----:B------:R-:W-:Y:S05]  /*5b30*/  @P0 EXIT ;  /* 0x000000000000094d */ /* 0x000fea0003800000 */
[----:B--2---:R-:W2:Y:S01]  /*5b40*/  LDG.E.128 R4, desc[UR6][R32.64+0x100] ;  /* 0x0001000620047981 */ /* 0x004ea2000c1e1d00 */
[----:B------:R-:W2:Y:S01]  /*5b50*/  LDCU UR4, c[0x0][0x3a8] ;  /* 0x00007500ff0477ac */ /* 0x000ea20008000800 */
[----:B------:R-:W0:Y:S01]  /*5b60*/  LDCU UR5, c[0x0][0x3a4] ;  /* 0x00007480ff0577ac */ /* 0x000e220008000800 */
[----:B--2---:R-:W-:Y:S01]  /*5b70*/  FMUL R4, R4, UR4 ;  /* 0x0000000404047c20 */ /* 0x004fe20008400000 */
[----:B------:R-:W-:Y:S01]  /*5b80*/  FMUL R5, R5, UR4 ;  /* 0x0000000405057c20 */ /* 0x000fe20008400000 */
[----:B------:R-:W-:Y:S01]  /*5b90*/  FMUL R6, R6, UR4 ;  /* 0x0000000406067c20 */ /* 0x000fe20008400000 */
[----:B------:R-:W-:Y:S01]  /*5ba0*/  FMUL R7, R7, UR4 ;  /* 0x0000000407077c20 */ /* 0x000fe20008400000 */
[----:B0-----:R-:W-:Y:S01]  /*5bb0*/  FFMA R4, R49, UR5, R4 ;  /* 0x0000000531047c23 */ /* 0x001fe20008000004 */
[----:B------:R-:W-:Y:S01]  /*5bc0*/  FFMA R5, R20, UR5, R5 ;  /* 0x0000000514057c23 */ /* 0x000fe20008000005 */
[----:B------:R-:W-:Y:S01]  /*5bd0*/  FFMA R6, R51, UR5, R6 ;  /* 0x0000000533067c23 */ /* 0x000fe20008000006 */
[----:B------:R-:W-:-:S05]  /*5be0*/  FFMA R7, R48, UR5, R7 ;  /* 0x0000000530077c23 */ /* 0x000fca0008000007 */
[----:B------:R-:W-:Y:S01]  /*5bf0*/  STG.E.128 desc[UR6][R32.64+0x100], R4 ;  /* 0x0001000420007986 */ /* 0x000fe2000c101d06 */
[----:B------:R-:W-:Y:S05]  /*5c00*/  EXIT ;  /* 0x000000000000794d */ /* 0x000fea0003800000 */
.L_x_2:
[----:B------:R-:W-:-:S00]  /*5c10*/  BRA `(.L_x_2) ;  /* 0xfffffffc00fc7947 */ /* 0x000fc0000383ffff */
[----:B------:R-:W-:-:S00]  /*5c20*/  NOP ;  /* 0x0000000000007918 */ /* 0x000fc00000000000 */
        /* <DEDUP_REMOVED lines=13> */
.L_x_12:


//--------------------- .text._Z16gemm_cuda_kernelIfLi128ELi64ELi16ELi8ELi4ELb1EEvPT_PKS0_S3_iiiS0_S0_ --------------------------
	.section	.text._Z16gemm_cuda_kernelIfLi128ELi64ELi16ELi8ELi4ELb1EEvPT_PKS0_S3_iiiS0_S0_,"ax",@progbits
	.align	128
        .global         _Z16gemm_cuda_kernelIfLi128ELi64ELi16ELi8ELi4ELb1EEvPT_PKS0_S3_iiiS0_S0_
        .type           _Z16gemm_cuda_kernelIfLi128ELi64ELi16ELi8ELi4ELb1EEvPT_PKS0_S3_iiiS0_S0_,@function
        .size           _Z16gemm_cuda_kernelIfLi128ELi64ELi16ELi8ELi4ELb1EEvPT_PKS0_S3_iiiS0_S0_,(.L_x_13 - _Z16gemm_cuda_kernelIfLi128ELi64ELi16ELi8ELi4ELb1EEvPT_PKS0_S3_iiiS0_S0_)
        .other          _Z16gemm_cuda_kernelIfLi128ELi64ELi16ELi8ELi4ELb1EEvPT_PKS0_S3_iiiS0_S0_,@"STO_CUDA_ENTRY STV_DEFAULT"
_Z16gemm_cuda_kernelIfLi128ELi64ELi16ELi8ELi4ELb1EEvPT_PKS0_S3_iiiS0_S0_:
.text._Z16gemm_cuda_kernelIfLi128ELi64ELi16ELi8ELi4ELb1EEvPT_PKS0_S3_iiiS0_S0_:
[----:B------:R-:W-:Y:S08]  /*0000*/  LDC R1, c[0x0][0x37c] ;  /* 0x0000df00ff017b82 */ /* 0x000ff00000000800 */
[----:B------:R-:W0:Y:S01]  /*0010*/  S2UR UR4, SR_CTAID.Y ;  /* 0x00000000000479c3 */ /* 0x000e220000002600 */
[----:B------:R-:W1:Y:S01]  /*0020*/  LDCU UR7, c[0x0][0x3a0] ;  /* 0x00007400ff0777ac */ /* 0x000e620008000800 */
[----:B------:R-:W2:Y:S01]  /*0030*/  S2R R49, SR_TID.X ;  /* 0x0000000000317919 */ /* 0x000ea20000002100 */
[----:B------:R-:W-:Y:S01]  /*0040*/  HFMA2 R26, -RZ, RZ, 0, 0 ;  /* 0x00000000ff1a7431 */ /* 0x000fe200000001ff */
[----:B------:R-:W-:Y:S01]  /*0050*/  CS2R R10, SRZ ;  /* 0x00000000000a7805 */ /* 0x000fe2000001ff00 */
[----:B------:R-:W-:Y:S01]  /*0060*/  HFMA2 R46, -RZ, RZ, 0, 0 ;  /* 0x00000000ff2e7431 */ /* 0x000fe200000001ff */
[----:B------:R-:W-:Y:S01]  /*0070*/  CS2R R4, SRZ ;  /* 0x0000000000047805 */ /* 0x000fe2000001ff00 */
[----:B------:R-:W-:Y:S01]  /*0080*/  HFMA2 R50, -RZ, RZ, 0, 0 ;  /* 0x00000000ff327431 */ /* 0x000fe200000001ff */
[----:B------:R-:W3:Y:S01]  /*0090*/  S2UR UR6, SR_CTAID.X ;  /* 0x00000000000679c3 */ /* 0x000ee20000002500 */
[----:B------:R-:W-:Y:S01]  /*00a0*/  HFMA2 R12, -RZ, RZ, 0, 0 ;  /* 0x00000000ff0c7431 */ /* 0x000fe200000001ff */
        /* <DEDUP_REMOVED lines=8> */
[----:B------:R-:W-:Y:S02]  /*0130*/  MOV R44, RZ ;  /* 0x000000ff002c7202 */ /* 0x000fe40000000f00 */
[----:B------:R-:W-:Y:S02]  /*0140*/  CS2R R8, SRZ ;  /* 0x0000000000087805 */ /* 0x000fe4000001ff00 */
[----:B------:R-:W-:Y:S02]  /*0150*/  MOV R48, RZ ;  /* 0x000000ff00307202 */ /* 0x000fe40000000f00 */
[----:B------:R-:W-:Y:S02]  /*0160*/  CS2R R2, SRZ ;  /* 0x0000000000027805 */ /* 0x000fe4000001ff00 */
[----:B------:R-:W-:Y:S01]  /*0170*/  MOV R14, RZ ;  /* 0x000000ff000e7202 */ /* 0x000fe20000000f00 */
[----:B------:R-:W4:Y:S01]  /*0180*/  LDCU.64 UR12, c[0x0][0x358] ;  /* 0x00006b00ff0c77ac */ /* 0x000f220008000a00 */
[----:B------:R-:W-:Y:S01]  /*0190*/  MOV R0, RZ ;  /* 0x000000ff00007202 */ /* 0x000fe20000000f00 */
[----:B0-----:R-:W-:-:S04]  /*01a0*/  USHF.L.U32 UR4, UR4, 0x7, URZ ;  /* 0x0000000704047899 */ /* 0x001fc800080006ff */
[----:B-1----:R-:W-:Y:S02]  /*01b0*/  UIMAD UR5, UR4, UR7, URZ ;  /* 0x00000007040572a4 */ /* 0x002fe4000f8e02ff */
[----:B---3--:R-:W-:Y:S02]  /*01c0*/  USHF.L.U32 UR6, UR6, 0x6, URZ ;  /* 0x0000000606067899 */ /* 0x008fe400080006ff */
[----:B------:R-:W-:-:S04]  /*01d0*/  UIADD3 UR10, UPT, UPT, UR5, UR7, URZ ;  /* 0x00000007050a7290 */ /* 0x000fc8000fffe0ff */
[----:B------:R-:W-:-:S09]  /*01e0*/  UISETP.GE.U32.AND UP0, UPT, UR5, UR10, UPT ;  /* 0x0000000a0500728c */ /* 0x000fd2000bf06070 */
[----:B--2-4-:R-:W-:Y:S05]  /*01f0*/  BRA.U UP0, `(.L_x_3) ;  /* 0x0000000900647547 */ /* 0x014fea000b800000 */
[----:B------:R-:W0:Y:S01]  /*0200*/  S2R R13, SR_CgaCtaId ;  /* 0x00000000000d7919 */ /* 0x000e220000008800 */
[----:B------:R-:W1:Y:S01]  /*0210*/  LDC.64 R66, c[0x0][0x390] ;  /* 0x0000e400ff427b82 */ /* 0x000e620000000a00 */
[----:B------:R-:W2:Y:S01]  /*0220*/  LDCU.64 UR8, c[0x0][0x388] ;  /* 0x00007100ff0877ac */ /* 0x000ea20008000a00 */
[----:B------:R-:W-:Y:S02]  /*0230*/  MOV R10, 0x400 ;  /* 0x00000400000a7802 */ /* 0x000fe40000000f00 */
[C---:B------:R-:W-:Y:S01]  /*0240*/  SHF.L.U32 R59, R49.reuse, 0x4, RZ ;  /* 0x00000004313b7819 */ /* 0x040fe200000006ff */
[----:B------:R-:W3:Y:S01]  /*0250*/  LDCU UR11, c[0x0][0x39c] ;  /* 0x00007380ff0b77ac */ /* 0x000ee20008000800 */
[----:B------:R-:W-:Y:S02]  /*0260*/  IADD3 R56, PT, PT, R49, 0x100, RZ ;  /* 0x0000010031387810 */ /* 0x000fe40007ffe0ff */
[----:B------:R-:W-:Y:S02]  /*0270*/  LOP3.LUT R47, R59, 0x30, RZ, 0xc0, !PT ;  /* 0x000000303b2f7812 */ /* 0x000fe400078ec0ff */
[----:B------:R-:W-:-:S02]  /*0280*/  SHF.R.U32.HI R60, RZ, 0x4, R49 ;  /* 0x00000004ff3c7819 */ /* 0x000fc40000011631 */
[----:B------:R-:W-:Y:S02]  /*0290*/  SHF.R.U32.HI R58, RZ, 0x2, R49 ;  /* 0x00000002ff3a7819 */ /* 0x000fe40000011631 */
[----:B------:R-:W-:Y:S02]  /*02a0*/  SHF.R.U32.HI R56, RZ, 0x2, R56 ;  /* 0x00000002ff387819 */ /* 0x000fe40000011638 */
[----:B------:R-:W-:Y:S01]  /*02b0*/  MOV R52, RZ ;  /* 0x000000ff00347202 */ /* 0x000fe20000000f00 */
[----:B------:R-:W-:Y:S01]  /*02c0*/  IMAD R57, R58, UR7, RZ ;  /* 0x000000073a397c24 */ /* 0x000fe2000f8e02ff */
[----:B------:R-:W-:Y:S01]  /*02d0*/  MOV R51, UR6 ;  /* 0x0000000600337c02 */ /* 0x000fe20008000f00 */
[----:B------:R-:W-:Y:S01]  /*02e0*/  IMAD R55, R56, UR7, RZ ;  /* 0x0000000738377c24 */ /* 0x000fe2000f8e02ff */
[----:B--2---:R-:W-:Y:S01]  /*02f0*/  IADD3 R47, P0, PT, R47, UR8, RZ ;  /* 0x000000082f2f7c10 */ /* 0x004fe2000ff1e0ff */
[----:B------:R-:W-:-:S03]  /*0300*/  UMOV UR7, 0x1 ;  /* 0x0000000100077882 */ /* 0x000fc60000000000 */
[----:B------:R-:W-:Y:S02]  /*0310*/  IADD3.X R45, PT, PT, RZ, UR9, RZ, P0, !PT ;  /* 0x00000009ff2d7c10 */ /* 0x000fe400087fe4ff */
[----:B0-----:R-:W-:Y:S02]  /*0320*/  LEA R16, R13, R10, 0x18 ;  /* 0x0000000a0d107211 */ /* 0x001fe400078ec0ff */
[----:B------:R-:W-:Y:S02]  /*0330*/  LOP3.LUT R13, R49, 0xf, RZ, 0xc0, !PT ;  /* 0x0000000f310d7812 */ /* 0x000fe400078ec0ff */
[CC--:B------:R-:W-:Y:S01]  /*0340*/  LEA R53, R60.reuse, R16.reuse, 0x5 ;  /* 0x000000103c357211 */ /* 0x0c0fe200078e28ff */
[----:B---3--:R-:W-:Y:S01]  /*0350*/  IMAD R60, R60, UR11, RZ ;  /* 0x0000000b3c3c7c24 */ /* 0x008fe2000f8e02ff */
[C---:B------:R-:W-:Y:S01]  /*0360*/  LEA R54, R13.reuse, R16, 0x4 ;  /* 0x000000100d367211 */ /* 0x040fe200078e20ff */
[----:B-1----:R-:W-:Y:S01]  /*0370*/  IMAD.WIDE.U32 R66, R13, 0x10, R66 ;  /* 0x000000100d427825 */ /* 0x002fe200078e0042 */
[----:B------:R-:W-:-:S02]  /*0380*/  MOV R10, RZ ;  /* 0x000000ff000a7202 */ /* 0x000fc40000000f00 */
[----:B------:R-:W-:Y:S02]  /*0390*/  IADD3 R59, PT, PT, R16, 0x4000, R59 ;  /* 0x00004000103b7810 */ /* 0x000fe40007ffe03b */
[----:B------:R-:W-:-:S07]  /*03a0*/  IADD3 R54, PT, PT, R54, 0x4100, RZ ;  /* 0x0000410036367810 */ /* 0x000fce0007ffe0ff */
.L_x_5:
[----:B------:R-:W-:Y:S02]  /*03b0*/  USHF.R.S32.HI UR8, URZ, 0x1f, UR5 ;  /* 0x0000001fff087899 */ /* 0x000fe40008011405 */
[----:B------:R-:W-:Y:S02]  /*03c0*/  IADD3 R22, P0, PT, R57, UR5, RZ ;  /* 0x0000000539167c10 */ /* 0x000fe4000ff1e0ff */
[----:B------:R-:W-:Y:S02]  /*03d0*/  IADD3 R18, P1, PT, R55, UR5, RZ ;  /* 0x0000000537127c10 */ /* 0x000fe4000ff3e0ff */
[----:B------:R-:W-:Y:S02]  /*03e0*/  IADD3 R13, P2, PT, R60, R51, RZ ;  /* 0x000000333c0d7210 */ /* 0x000fe40007f5e0ff */
[----:B------:R-:W-:Y:S02]  /*03f0*/  IADD3.X R15, PT, PT, RZ, UR8, RZ, P0, !PT ;  /* 0x00000008ff0f7c10 */ /* 0x000fe400087fe4ff */
[----:B------:R-:W-:-:S02]  /*0400*/  LEA R16, P0, R22, R47, 0x2 ;  /* 0x0000002f16107211 */ /* 0x000fc400078010ff */
[----:B------:R-:W-:Y:S02]  /*0410*/  IADD3.X R19, PT, PT, RZ, UR8, RZ, P1, !PT ;  /* 0x00000008ff137c10 */ /* 0x000fe40008ffe4ff */
[----:B------:R-:W-:Y:S02]  /*0420*/  LEA R20, P1, R18, R47, 0x2 ;  /* 0x0000002f12147211 */ /* 0x000fe400078210ff */
[-C--:B------:R-:W-:Y:S02]  /*0430*/  LEA.HI.X R17, R22, R45.reuse, R15, 0x2, P0 ;  /* 0x0000002d16117211 */ /* 0x080fe400000f140f */
[----:B------:R-:W-:Y:S02]  /*0440*/  LEA.HI.X.SX32 R15, R51, RZ, 0x1, P2 ;  /* 0x000000ff330f7211 */ /* 0x000fe400010f0eff */
[----:B------:R-:W-:Y:S02]  /*0450*/  LEA R28, P0, R13, R66, 0x2 ;  /* 0x000000420d1c7211 */ /* 0x000fe400078010ff */
[----:B------:R-:W-:-:S02]  /*0460*/  LEA.HI.X R21, R18, R45, R19, 0x2, P1 ;  /* 0x0000002d12157211 */ /* 0x000fc400008f1413 */
[----:B------:R-:W-:Y:S01]  /*0470*/  LEA.HI.X R29, R13, R67, R15, 0x2, P0 ;  /* 0x000000430d1d7211 */ /* 0x000fe200000f140f */
[----:B------:R-:W2:Y:S04]  /*0480*/  LDG.E.128 R16, desc[UR12][R16.64] ;  /* 0x0000000c10107981 */ /* 0x000ea8000c1e1d00 */
[----:B------:R-:W3:Y:S04]  /*0490*/  LDG.E.128 R20, desc[UR12][R20.64] ;  /* 0x0000000c14147981 */ /* 0x000ee8000c1e1d00 */
[----:B------:R-:W4:Y:S01]  /*04a0*/  LDG.E.128 R28, desc[UR12][R28.64] ;  /* 0x0000000c1c1c7981 */ /* 0x000f22000c1e1d00 */
[----:B------:R-:W0:Y:S01]  /*04b0*/  S2UR UR9, SR_CgaCtaId ;  /* 0x00000000000979c3 */ /* 0x000e220000008800 */
[----:B------:R-:W-:Y:S01]  /*04c0*/  SHF.L.U32 R13, R49, 0x9, RZ ;  /* 0x00000009310d7819 */ /* 0x000fe200000006ff */
[----:B------:R-:W-:Y:S01]  /*04d0*/  UMOV UR8, 0x400 ;  /* 0x0000040000087882 */ /* 0x000fe20000000000 */
[----:B------:R-:W-:Y:S01]  /*04e0*/  LEA R27, R52, R59, 0xc ;  /* 0x0000003b341b7211 */ /* 0x000fe200078e60ff */
[----:B------:R-:W-:Y:S01]  /*04f0*/  UIADD3 UR5, UPT, UPT, UR5, 0x10, URZ ;  /* 0x0000001005057890 */ /* 0x000fe2000fffe0ff */
[----:B------:R-:W-:-:S03]  /*0500*/  LOP3.LUT R13, R13, 0x600, RZ, 0xc0, !PT ;  /* 0x000006000d0d7812 */ /* 0x000fc600078ec0ff */
[----:B------:R-:W-:Y:S01]  /*0510*/  UISETP.GE.U32.AND UP1, UPT, UR5, UR10, UPT ;  /* 0x0000000a0500728c */ /* 0x000fe2000bf26070 */
[----:B------:R-:W-:-:S04]  /*0520*/  LEA R13, R52, R13, 0xb ;  /* 0x0000000d340d7211 */ /* 0x000fc800078e58ff */
[C---:B------:R-:W-:Y:S02]  /*0530*/  LOP3.LUT R15, R13.reuse, R58, RZ, 0xfc, !PT ;  /* 0x0000003a0d0f7212 */ /* 0x040fe400078efcff */
[----:B------:R-:W-:Y:S01]  /*0540*/  LOP3.LUT R13, R13, R56, RZ, 0xfc, !PT ;  /* 0x000000380d0d7212 */ /* 0x000fe200078efcff */
[----:B0-----:R-:W-:Y:S02]  /*0550*/  ULEA UR8, UR9, UR8, 0x18 ;  /* 0x0000000809087291 */ /* 0x001fe4000f8ec0ff */
[----:B------:R-:W-:-:S04]  /*0560*/  ULOP3.LUT UR9, UR7, 0x1, URZ, 0x3c, !UPT ;  /* 0x0000000107097892 */ /* 0x000fc8000f8e3cff */
[----:B------:R-:W-:Y:S02]  /*0570*/  LEA R15, R15, UR8, 0x2 ;  /* 0x000000080f0f7c11 */ /* 0x000fe4000f8e10ff */
[----:B------:R-:W-:Y:S01]  /*0580*/  LEA R13, R13, UR8, 0x2 ;  /* 0x000000080d0d7c11 */ /* 0x000fe2000f8e10ff */
[----:B------:R-:W-:Y:S02]  /*0590*/  USHF.L.U32 UR8, UR7, 0xc, URZ ;  /* 0x0000000c07087899 */ /* 0x000fe400080006ff */
[----:B------:R-:W-:Y:S02]  /*05a0*/  USHF.L.U32 UR7, UR7, 0xd, URZ ;  /* 0x0000000d07077899 */ /* 0x000fe400080006ff */
[----:B------:R-:W-:Y:S02]  /*05b0*/  ULOP3.LUT UR8, UR8, 0x1000, URZ, 0x3c, !UPT ;  /* 0x0000100008087892 */ /* 0x000fe4000f8e3cff */
[----:B------:R-:W-:-:S04]  /*05c0*/  ULOP3.LUT UR7, UR7, 0x2000, URZ, 0x3c, !UPT ;  /* 0x0000200007077892 */ /* 0x000fc8000f8e3cff */
[----:B------:R-:W-:Y:S02]  /*05d0*/  IADD3 R62, PT, PT, R54, UR8, RZ ;  /* 0x00000008363e7c10 */ /* 0x000fe4000fffe0ff */
[----:B------:R-:W-:Y:S01]  /*05e0*/  IADD3 R61, PT, PT, R53, UR7, RZ ;  /* 0x00000007353d7c10 */ /* 0x000fe2000fffe0ff */
[----:B------:R-:W-:Y:S01]  /*05f0*/  UMOV UR7, 0x200 ;  /* 0x0000020000077882 */ /* 0x000fe20000000000 */
[----:B--2---:R0:W-:Y:S04]  /*0600*/  STS [R15], R16 ;  /* 0x000000100f007388 */ /* 0x0041e80000000800 */
[----:B------:R0:W-:Y:S04]  /*0610*/  STS [R15+0x200], R17 ;  /* 0x000200110f007388 */ /* 0x0001e80000000800 */
[----:B------:R0:W-:Y:S04]  /*0620*/  STS [R15+0x400], R18 ;  /* 0x000400120f007388 */ /* 0x0001e80000000800 */
[----:B------:R0:W-:Y:S04]  /*0630*/  STS [R15+0x600], R19 ;  /* 0x000600130f007388 */ /* 0x0001e80000000800 */
[----:B---3--:R0:W-:Y:S04]  /*0640*/  STS [R13], R20 ;  /* 0x000000140d007388 */ /* 0x0081e80000000800 */
[----:B------:R0:W-:Y:S04]  /*0650*/  STS [R13+0x200], R21 ;  /* 0x000200150d007388 */ /* 0x0001e80000000800 */
[----:B------:R0:W-:Y:S04]  /*0660*/  STS [R13+0x400], R22 ;  /* 0x000400160d007388 */ /* 0x0001e80000000800 */
[----:B------:R0:W-:Y:S04]  /*0670*/  STS [R13+0x600], R23 ;  /* 0x000600170d007388 */ /* 0x0001e80000000800 */
[----:B----4-:R0:W-:Y:S01]  /*0680*/  STS.128 [R27], R28 ;  /* 0x0000001c1b007388 */ /* 0x0101e20000000c00 */
[----:B------:R-:W-:Y:S06]  /*0690*/  BAR.SYNC.DEFER_BLOCKING 0x0 ;  /* 0x0000000000007b1d */ /* 0x000fec0000010000 */
.L_x_4:
[----:B0-----:R-:W-:Y:S04]  /*06a0*/  LDS.128 R16, [R62+-0x100] ;  /* 0xffff00003e107984 */ /* 0x001fe80000000c00 */
[----:B------:R-:W0:Y:S04]  /*06b0*/  LDS.128 R20, [R61+UR7+-0x1f0] ;  /* 0xfffe10073d147984 */ /* 0x000e280008000c00 */
[----:B------:R-:W1:Y:S01]  /*06c0*/  LDS.128 R28, [R61+UR7+-0x200] ;  /* 0xfffe00073d1c7984 */ /* 0x000e620008000c00 */
[C---:B0-----:R-:W-:Y:S01]  /*06d0*/  FFMA R11, R20.reuse, R16, R11 ;  /* 0x00000010140b7223 */ /* 0x041fe2000000000b */
[C---:B------:R-:W-:Y:S01]  /*06e0*/  FFMA R64, R20.reuse, R17, R24 ;  /* 0x0000001114407223 */ /* 0x040fe20000000018 */
[C---:B------:R-:W-:Y:S01]  /*06f0*/  FFMA R63, R20.reuse, R18, R25 ;  /* 0x00000012143f7223 */ /* 0x040fe20000000019 */
[----:B------:R-:W-:Y:S01]  /*0700*/  FFMA R20, R20, R19, R26 ;  /* 0x0000001314147223 */ /* 0x000fe2000000001a */
        /* <DEDUP_REMOVED lines=17> */
[C---:B------:R-:W-:Y:S01]  /*0820*/  FFMA R7, R22.reuse, R16, R7 ;  /* 0x0000001016077223 */ /* 0x040fe20000000007 */
[C---:B------:R-:W-:Y:S01]  /*0830*/  FFMA R8, R22.reuse, R17, R8 ;  /* 0x0000001116087223 */ /* 0x040fe20000000008 */
[C---:B------:R-:W-:Y:S01]  /*0840*/  FFMA R9, R22.reuse, R18, R9 ;  /* 0x0000001216097223 */ /* 0x040fe20000000009 */
[----:B------:R-:W-:Y:S01]  /*0850*/  LDS.128 R24, [R61+UR7] ;  /* 0x000000073d187984 */ /* 0x000fe20008000c00 */
[----:B------:R-:W-:Y:S01]  /*0860*/  FFMA R22, R22, R19, R14 ;  /* 0x0000001316167223 */ /* 0x000fe2000000000e */
[----:B------:R-:W-:Y:S01]  /*0870*/  FFMA R16, R23, R16, R12 ;  /* 0x0000001017107223 */ /* 0x000fe2000000000c */
[C---:B------:R-:W-:Y:S01]  /*0880*/  FFMA R4, R21.reuse, R17, R4 ;  /* 0x0000001115047223 */ /* 0x040fe20000000004 */
[----:B------:R0:W1:Y:S01]  /*0890*/  LDS.128 R28, [R62] ;  /* 0x000000003e1c7984 */ /* 0x0000620000000c00 */
[CC--:B------:R-:W-:Y:S01]  /*08a0*/  FFMA R5, R21.reuse, R18.reuse, R5 ;  /* 0x0000001215057223 */ /* 0x0c0fe20000000005 */
[----:B------:R-:W-:Y:S01]  /*08b0*/  FFMA R10, R21, R19, R10 ;  /* 0x00000013150a7223 */ /* 0x000fe2000000000a */
[C---:B------:R-:W-:Y:S01]  /*08c0*/  FFMA R0, R23.reuse, R17, R0 ;  /* 0x0000001117007223 */ /* 0x040fe20000000000 */
[----:B------:R-:W2:Y:S01]  /*08d0*/  LDS.128 R12, [R61+UR7+0x10] ;  /* 0x000010073d0c7984 */ /* 0x000ea20008000c00 */
[----:B------:R-:W-:Y:S01]  /*08e0*/  UIADD3 UR7, UPT, UPT, UR7, 0x400, URZ ;  /* 0x0000040007077890 */ /* 0x000fe2000fffe0ff */
[C---:B------:R-:W-:Y:S01]  /*08f0*/  FFMA R3, R23.reuse, R18, R3 ;  /* 0x0000001217037223 */ /* 0x040fe20000000003 */
[----:B------:R-:W-:Y:S01]  /*0900*/  FFMA R2, R23, R19, R2 ;  /* 0x0000001317027223 */ /* 0x000fe20000000002 */
[----:B0-----:R-:W-:Y:S01]  /*0910*/  IADD3 R62, PT, PT, R62, 0x200, RZ ;  /* 0x000002003e3e7810 */ /* 0x001fe20007ffe0ff */
[----:B------:R-:W-:Y:S01]  /*0920*/  UISETP.NE.AND UP0, UPT, UR7, 0x2200, UPT ;  /* 0x000022000700788c */ /* 0x000fe2000bf05270 */
        /* <DEDUP_REMOVED lines=17> */
[CC--:B------:R-:W-:Y:S01]  /*0a40*/  FFMA R8, R14.reuse, R29.reuse, R8 ;  /* 0x0000001d0e087223 */ /* 0x0c0fe20000000008 */
        /* <DEDUP_REMOVED lines=8> */
[-C--:B------:R-:W-:Y:S01]  /*0ad0*/  FFMA R10, R13, R31.reuse, R10 ;  /* 0x0000001f0d0a7223 */ /* 0x080fe2000000000a */
[----:B------:R-:W-:Y:S01]  /*0ae0*/  FFMA R14, R14, R31, R22 ;  /* 0x0000001f0e0e7223 */ /* 0x000fe20000000016 */
[C---:B------:R-:W-:Y:S01]  /*0af0*/  FFMA R12, R15.reuse, R28, R16 ;  /* 0x0000001c0f0c7223 */ /* 0x040fe20000000010 */
[C---:B------:R-:W-:Y:S01]  /*0b00*/  FFMA R0, R15.reuse, R29, R0 ;  /* 0x0000001d0f007223 */ /* 0x040fe20000000000 */
[C---:B------:R-:W-:Y:S01]  /*0b10*/  FFMA R3, R15.reuse, R30, R3 ;  /* 0x0000001e0f037223 */ /* 0x040fe20000000003 */
[----:B------:R-:W-:Y:S01]  /*0b20*/  FFMA R2, R15, R31, R2 ;  /* 0x0000001f0f027223 */ /* 0x000fe20000000002 */
[----:B------:R-:W-:Y:S06]  /*0b30*/  BRA.U UP0, `(.L_x_4) ;  /* 0xfffffff900d87547 */ /* 0x000fec000b83ffff */
[----:B------:R-:W0:Y:S01]  /*0b40*/  LDC R16, c[0x0][0x39c] ;  /* 0x0000e700ff107b82 */ /* 0x000e220000000800 */
[----:B------:R-:W-:Y:S01]  /*0b50*/  LOP3.LUT R52, R52, 0x1, RZ, 0x3c, !PT ;  /* 0x0000000134347812 */ /* 0x000fe200078e3cff */
[----:B------:R-:W-:Y:S01]  /*0b60*/  UMOV UR7, UR9 ;  /* 0x0000000900077c82 */ /* 0x000fe20008000000 */
[----:B0-----:R-:W-:Y:S01]  /*0b70*/  LEA R51, R16, R51, 0x4 ;  /* 0x0000003310337211 */ /* 0x001fe200078e20ff */
[----:B------:R-:W-:Y:S06]  /*0b80*/  BRA.U !UP1, `(.L_x_5) ;  /* 0xfffffff909087547 */ /* 0x000fec000b83ffff */
.L_x_3:
[----:B------:R-:W0:Y:S01]  /*0b90*/  LDCU.64 UR8, c[0x0][0x398] ;  /* 0x00007300ff0877ac */ /* 0x000e220008000a00 */
[----:B------:R-:W-:Y:S02]  /*0ba0*/  SHF.L.U32 R13, R49, 0x2, RZ ;  /* 0x00000002310d7819 */ /* 0x000fe400000006ff */
[----:B------:R-:W-:Y:S02]  /*0bb0*/  SHF.R.U32.HI R49, RZ, 0x1, R49 ;  /* 0x00000001ff317819 */ /* 0x000fe40000011631 */
[----:B------:R-:W-:Y:S02]  /*0bc0*/  LOP3.LUT R13, R13, 0x3c, RZ, 0xc0, !PT ;  /* 0x0000003c0d0d7812 */ /* 0x000fe400078ec0ff */
[----:B------:R-:W-:Y:S02]  /*0bd0*/  LOP3.LUT R15, R49, 0x1f8, RZ, 0xc0, !PT ;  /* 0x000001f8310f7812 */ /* 0x000fe400078ec0ff */
[----:B------:R-:W-:Y:S02]  /*0be0*/  IADD3 R13, PT, PT, R13, UR6, RZ ;  /* 0x000000060d0d7c10 */ /* 0x000fe4000fffe0ff */
[----:B------:R-:W-:-:S02]  /*0bf0*/  IADD3 R15, PT, PT, R15, UR4, RZ ;  /* 0x000000040f0f7c10 */ /* 0x000fc4000fffe0ff */
[----:B0-----:R-:W-:-:S04]  /*0c00*/  ISETP.GE.U32.AND P0, PT, R13, UR9, PT ;  /* 0x000000090d007c0c */ /* 0x001fc8000bf06070 */
[----:B------:R-:W-:-:S13]  /*0c10*/  ISETP.GE.U32.OR P1, PT, R15, UR8, P0 ;  /* 0x000000080f007c0c */ /* 0x000fda0008726470 */
[----:B------:R-:W0:Y:S01]  /*0c20*/  @!P1 LDC.64 R16, c[0x0][0x380] ;  /* 0x0000e000ff109b82 */ /* 0x000e220000000a00 */
[----:B------:R-:W-:-:S05]  /*0c30*/  @!P1 IMAD R18, R15, UR9, RZ ;  /* 0x000000090f129c24 */ /* 0x000fca000f8e02ff */
[----:B------:R-:W-:Y:S02]  /*0c40*/  @!P1 IADD3 R18, P2, PT, R18, R13, RZ ;  /* 0x0000000d12129210 */ /* 0x000fe40007f5e0ff */
[----:B------:R-:W-:Y:S01]  /*0c50*/  IADD3 R22, PT, PT, R15, 0x1, RZ ;  /* 0x000000010f167810 */ /* 0x000fe20007ffe0ff */
[----:B------:R-:W1:Y:S01]  /*0c60*/  @!P1 LDC R27, c[0x0][0x3a8] ;  /* 0x0000ea00ff1b9b82 */ /* 0x000e620000000800 */
[----:B------:R-:W-:-:S07]  /*0c70*/  @!P1 IADD3.X R19, PT, PT, RZ, RZ, RZ, P2, !PT ;  /* 0x000000ffff139210 */ /* 0x000fce00017fe4ff */
[----:B------:R-:W2:Y:S01]  /*0c80*/  @!P1 LDC R45, c[0x0][0x3a4] ;  /* 0x0000e900ff2d9b82 */ /* 0x000ea20000000800 */
[----:B0-----:R-:W-:-:S04]  /*0c90*/  @!P1 LEA R30, P2, R18, R16, 0x2 ;  /* 0x00000010121e9211 */ /* 0x001fc800078410ff */
[----:B------:R-:W-:-:S05]  /*0ca0*/  @!P1 LEA.HI.X R31, R18, R17, R19, 0x2, P2 ;  /* 0x00000011121f9211 */ /* 0x000fca00010f1413 */
[----:B------:R-:W1:Y:S01]  /*0cb0*/  @!P1 LDG.E.128 R16, desc[UR12][R30.64] ;  /* 0x0000000c1e109981 */ /* 0x000e62000c1e1d00 */
[----:B------:R-:W-:-:S13]  /*0cc0*/  ISETP.GE.U32.OR P2, PT, R22, UR8, P0 ;  /* 0x0000000816007c0c */ /* 0x000fda0008746470 */
[----:B------:R-:W0:Y:S01]  /*0cd0*/  @!P2 LDC.64 R20, c[0x0][0x380] ;  /* 0x0000e000ff14ab82 */ /* 0x000e220000000a00 */
[----:B------:R-:W-:-:S05]  /*0ce0*/  @!P2 IMAD R22, R22, UR9, RZ ;  /* 0x000000091616ac24 */ /* 0x000fca000f8e02ff */
[----:B------:R-:W-:-:S04]  /*0cf0*/  @!P2 IADD3 R22, P3, PT, R22, R13, RZ ;  /* 0x0000000d1616a210 */ /* 0x000fc80007f7e0ff */
[----:B------:R-:W-:Y:S02]  /*0d00*/  @!P2 IADD3.X R23, PT, PT, RZ, RZ, RZ, P3, !PT ;  /* 0x000000ffff17a210 */ /* 0x000fe40001ffe4ff */
[----:B0-----:R-:W-:-:S04]  /*0d10*/  @!P2 LEA R28, P3, R22, R20, 0x2 ;  /* 0x00000014161ca211 */ /* 0x001fc800078610ff */
[----:B------:R-:W-:Y:S01]  /*0d20*/  @!P2 LEA.HI.X R29, R22, R21, R23, 0x2, P3 ;  /* 0x00000015161da211 */ /* 0x000fe200018f1417 */
[-C--:B-1----:R-:W-:Y:S01]  /*0d30*/  @!P1 FMUL R16, R16, R27.reuse ;  /* 0x0000001b10109220 */ /* 0x082fe20000400000 */
[-C--:B------:R-:W-:Y:S01]  /*0d40*/  @!P1 FMUL R17, R17, R27.reuse ;  /* 0x0000001b11119220 */ /* 0x080fe20000400000 */
[-C--:B------:R-:W-:Y:S01]  /*0d50*/  @!P1 FMUL R18, R18, R27.reuse ;  /* 0x0000001b12129220 */ /* 0x080fe20000400000 */
[----:B------:R-:W-:Y:S01]  /*0d60*/  @!P1 FMUL R19, R19, R27 ;  /* 0x0000001b13139220 */ /* 0x000fe20000400000 */
[-C--:B--2---:R-:W-:Y:S01]  /*0d70*/  @!P1 FFMA R16, R43, R45.reuse, R16 ;  /* 0x0000002d2b109223 */ /* 0x084fe20000000010 */
[-C--:B------:R-:W-:Y:S01]  /*0d80*/  @!P1 FFMA R17, R50, R45.reuse, R17 ;  /* 0x0000002d32119223 */ /* 0x080fe20000000011 */
[-C--:B------:R-:W-:Y:S01]  /*0d90*/  @!P1 FFMA R18, R41, R45.reuse, R18 ;  /* 0x0000002d29129223 */ /* 0x080fe20000000012 */
[----:B------:R-:W-:Y:S01]  /*0da0*/  @!P1 FFMA R19, R48, R45, R19 ;  /* 0x0000002d30139223 */ /* 0x000fe20000000013 */
[----:B------:R-:W-:Y:S01]  /*0db0*/  IADD3 R27, PT, PT, R15, 0x2, RZ ;  /* 0x000000020f1b7810 */ /* 0x000fe20007ffe0ff */
[----:B------:R-:W0:Y:S03]  /*0dc0*/  @!P2 LDC R41, c[0x0][0x3a8] ;  /* 0x0000ea00ff29ab82 */ /* 0x000e260000000800 */
[----:B------:R0:W-:Y:S04]  /*0dd0*/  @!P1 STG.E.128 desc[UR12][R30.64], R16 ;  /* 0x000000101e009986 */ /* 0x0001e8000c101d0c */
[----:B------:R-:W0:Y:S01]  /*0de0*/  @!P2 LDG.E.128 R20, desc[UR12][R28.64] ;  /* 0x0000000c1c14a981 */ /* 0x000e22000c1e1d00 */
[----:B------:R-:W-:Y:S01]  /*0df0*/  ISETP.GE.U32.OR P1, PT, R27, UR8, P0 ;  /* 0x000000081b007c0c */ /* 0x000fe20008726470 */
[----:B------:R-:W1:-:S12]  /*0e00*/  @!P2 LDC R43, c[0x0][0x3a4] ;  /* 0x0000e900ff2bab82 */ /* 0x000e580000000800 */
[----:B------:R-:W2:Y:S01]  /*0e10*/  @!P1 LDC.64 R48, c[0x0][0x380] ;  /* 0x0000e000ff309b82 */ /* 0x000ea20000000a00 */
[----:B------:R-:W-:-:S05]  /*0e20*/  @!P1 IMAD R50, R27, UR9, RZ ;  /* 0x000000091b329c24 */ /* 0x000fca000f8e02ff */
[----:B------:R-:W-:-:S04]  /*0e30*/  @!P1 IADD3 R27, P3, PT, R50, R13, RZ ;  /* 0x0000000d321b9210 */ /* 0x000fc80007f7e0ff */
[----:B------:R-:W-:Y:S02]  /*0e40*/  @!P1 IADD3.X R50, PT, PT, RZ, RZ, RZ, P3, !PT ;  /* 0x000000ffff329210 */ /* 0x000fe40001ffe4ff */
[----:B--2---:R-:W-:-:S04]  /*0e50*/  @!P1 LEA R48, P3, R27, R48, 0x2 ;  /* 0x000000301b309211 */ /* 0x004fc800078610ff */
[----:B------:R-:W-:Y:S01]  /*0e60*/  @!P1 LEA.HI.X R49, R27, R49, R50, 0x2, P3 ;  /* 0x000000311b319211 */ /* 0x000fe200018f1432 */
        /* <DEDUP_REMOVED lines=53> */
[----:B------:R-:W2:-:S12]  /*11c0*/  @!P1 LDC R35, c[0x0][0x3a4] ;  /* 0x0000e900ff239b82 */ /* 0x000e980000000800 */
[----:B------:R-:W3:Y:S01]  /*11d0*/  @!P2 LDC.64 R36, c[0x0][0x380] ;  /* 0x0000e000ff24ab82 */ /* 0x000ee20000000a00 */
[----:B------:R-:W-:-:S05]  /*11e0*/  @!P2 IMAD R32, R27, UR9, RZ ;  /* 0x000000091b20ac24 */ /* 0x000fca000f8e02ff */
[----:B------:R-:W-:Y:S02]  /*11f0*/  @!P2 IADD3 R27, P3, PT, R32, R13, RZ ;  /* 0x0000000d201ba210 */ /* 0x000fe40007f7e0ff */
[----:B-1----:R-:W1:Y:S02]  /*1200*/  @!P2 LDC R30, c[0x0][0x3a4] ;  /* 0x0000e900ff1eab82 */ /* 0x002e640000000800 */
[----:B------:R-:W-:Y:S02]  /*1210*/  @!P2 IADD3.X R34, PT, PT, RZ, RZ, RZ, P3, !PT ;  /* 0x000000ffff22a210 */ /* 0x000fe40001ffe4ff */
[----:B---3--:R-:W-:Y:S01]  /*1220*/  @!P2 LEA R32, P3, R27, R36, 0x2 ;  /* 0x000000241b20a211 */ /* 0x008fe200078610ff */
        /* <DEDUP_REMOVED lines=8> */
[----:B------:R-:W-:-:S02]  /*12b0*/  @!P2 LEA.HI.X R33, R27, R37, R34, 0x2, P3 ;  /* 0x000000251b21a211 */ /* 0x000fc400018f1422 */
[----:B------:R-:W-:Y:S01]  /*12c0*/  IADD3 R11, PT, PT, R15, 0x6, RZ ;  /* 0x000000060f0b7810 */ /* 0x000fe20007ffe0ff */
[----:B------:R-:W0:Y:S01]  /*12d0*/  @!P2 LDC R27, c[0x0][0x3a8] ;  /* 0x0000ea00ff1bab82 */ /* 0x000e220000000800 */
[----:B------:R2:W-:Y:S04]  /*12e0*/  @!P1 STG.E.128 desc[UR12][R28.64], R16 ;  /* 0x000000101c009986 */ /* 0x0005e8000c101d0c */
[----:B------:R-:W0:Y:S01]  /*12f0*/  @!P2 LDG.E.128 R20, desc[UR12][R32.64] ;  /* 0x0000000c2014a981 */ /* 0x000e22000c1e1d00 */
[----:B------:R-:W-:-:S13]  /*1300*/  ISETP.GE.U32.OR P1, PT, R11, UR8, P0 ;  /* 0x000000080b007c0c */ /* 0x000fda0008726470 */
[----:B------:R-:W3:Y:S01]  /*1310*/  @!P1 LDC.64 R34, c[0x0][0x380] ;  /* 0x0000e000ff229b82 */ /* 0x000ee20000000a00 */
[----:B------:R-:W-:-:S05]  /*1320*/  @!P1 IMAD R24, R11, UR9, RZ ;  /* 0x000000090b189c24 */ /* 0x000fca000f8e02ff */
[----:B------:R-:W-:-:S04]  /*1330*/  @!P1 IADD3 R25, P3, PT, R24, R13, RZ ;  /* 0x0000000d18199210 */ /* 0x000fc80007f7e0ff */
[----:B------:R-:W-:Y:S02]  /*1340*/  @!P1 IADD3.X R26, PT, PT, RZ, RZ, RZ, P3, !PT ;  /* 0x000000ffff1a9210 */ /* 0x000fe40001ffe4ff */
[----:B---3--:R-:W-:-:S04]  /*1350*/  @!P1 LEA R24, P3, R25, R34, 0x2 ;  /* 0x0000002219189211 */ /* 0x008fc800078610ff */
[----:B------:R-:W-:Y:S01]  /*1360*/  @!P1 LEA.HI.X R25, R25, R35, R26, 0x2, P3 ;  /* 0x0000002319199211 */ /* 0x000fe200018f141a */
[-C--:B0-----:R-:W-:Y:S01]  /*1370*/  @!P2 FMUL R11, R20, R27.reuse ;  /* 0x0000001b140ba220 */ /* 0x081fe20000400000 */
[-C--:B--2---:R-:W-:Y:S01]  /*1380*/  @!P2 FMUL R17, R21, R27.reuse ;  /* 0x0000001b1511a220 */ /* 0x084fe20000400000 */
        /* <DEDUP_REMOVED lines=10> */
[----:B------:R-:W-:-:S04]  /*1430*/  IADD3 R15, PT, PT, R15, 0x7, RZ ;  /* 0x000000070f0f7810 */ /* 0x000fc80007ffe0ff */
[----:B------:R-:W-:Y:S01]  /*1440*/  ISETP.GE.U32.OR P0, PT, R15, UR8, P0 ;  /* 0x000000080f007c0c */ /* 0x000fe20008706470 */
        /* <DEDUP_REMOVED lines=8> */
[----:B------:R1:W-:Y:S01]  /*14d0*/  @!P1 STG.E.128 desc[UR12][R24.64], R20 ;  /* 0x0000001418009986 */ /* 0x0003e2000c101d0c */
[----:B------:R-:W-:Y:S05]  /*14e0*/  @P0 EXIT ;  /* 0x000000000000094d */ /* 0x000fea0003800000 */
[----:B------:R-:W0:Y:S01]  /*14f0*/  LDCU.64 UR4, c[0x0][0x380] ;  /* 0x00007000ff0477ac */ /* 0x000e220008000a00 */
[----:B------:R-:W-:-:S05]  /*1500*/  IMAD R4, R15, UR9, RZ ;  /* 0x000000090f047c24 */ /* 0x000fca000f8e02ff */
[----:B------:R-:W-:-:S04]  /*1510*/  IADD3 R13, P0, PT, R4, R13, RZ ;  /* 0x0000000d040d7210 */ /* 0x000fc80007f1e0ff */
[----:B------:R-:W-:Y:S02]  /*1520*/  IADD3.X R6, PT, PT, RZ, RZ, RZ, P0, !PT ;  /* 0x000000ffff067210 */ /* 0x000fe400007fe4ff */
[C---:B0-----:R-:W-:Y:S01]  /*1530*/  LEA R4, P0, R13.reuse, UR4, 0x2 ;  /* 0x000000040d047c11 */ /* 0x041fe2000f8010ff */
[----:B------:R-:W0:Y:S03]  /*1540*/  LDCU UR4, c[0x0][0x3a8] ;  /* 0x00007500ff0477ac */ /* 0x000e260008000800 */
[----:B------:R-:W-:Y:S01]  /*1550*/  LEA.HI.X R5, R13, UR5, R6, 0x2, P0 ;  /* 0x000000050d057c11 */ /* 0x000fe200080f1406 */
[----:B------:R-:W2:Y:S04]  /*1560*/  LDCU UR5, c[0x0][0x3a4] ;  /* 0x00007480ff0577ac */ /* 0x000ea80008000800 */
[----:B------:R-:W0:Y:S02]  /*1570*/  LDG.E.128 R8, desc[UR12][R4.64] ;  /* 0x0000000c04087981 */ /* 0x000e24000c1e1d00 */
[----:B0-----:R-:W-:Y:S01]  /*1580*/  FMUL R7, R8, UR4 ;  /* 0x0000000408077c20 */ /* 0x001fe20008400000 */
[----:B------:R-:W-:Y:S01]  /*1590*/  FMUL R9, R9, UR4 ;  /* 0x0000000409097c20 */ /* 0x000fe20008400000 */
[----:B------:R-:W-:Y:S01]  /*15a0*/  FMUL R10, R10, UR4 ;  /* 0x000000040a0a7c20 */ /* 0x000fe20008400000 */
[----:B------:R-:W-:Y:S01]  /*15b0*/  FMUL R11, R11, UR4 ;  /* 0x000000040b0b7c20 */ /* 0x000fe20008400000 */
[----:B--2---:R-:W-:Y:S01]  /*15c0*/  FFMA R12, R12, UR5, R7 ;  /* 0x000000050c0c7c23 */ /* 0x004fe20008000007 */
[----:B------:R-:W-:Y:S01]  /*15d0*/  FFMA R13, R0, UR5, R9 ;  /* 0x00000005000d7c23 */ /* 0x000fe20008000009 */
[----:B------:R-:W-:Y:S01]  /*15e0*/  FFMA R14, R3, UR5, R10 ;  /* 0x00000005030e7c23 */ /* 0x000fe2000800000a */
[----:B------:R-:W-:-:S05]  /*15f0*/  FFMA R15, R2, UR5, R11 ;  /* 0x00000005020f7c23 */ /* 0x000fca000800000b */
[----:B------:R-:W-:Y:S01]  /*1600*/  STG.E.128 desc[UR12][R4.64], R12 ;  /* 0x0000000c04007986 */ /* 0x000fe2000c101d0c */
[----:B------:R-:W-:Y:S05]  /*1610*/  EXIT ;  /* 0x000000000000794d */ /* 0x000fea0003800000 */
.L_x_6:
        /* <DEDUP_REMOVED lines=14> */
.L_x_13:


//--------------------- .text._Z20gemm_cuda_ref_kernelIfEvPT_PKS0_S3_iiiS0_S0_ --------------------------
	.section	.text._Z20gemm_cuda_ref_kernelIfEvPT_PKS0_S3_iiiS0_S0_,"ax",@progbits
	.align	128
        .global         _Z20gemm_cuda_ref_kernelIfEvPT_PKS0_S3_iiiS0_S0_
        .type           _Z20gemm_cuda_ref_kernelIfEvPT_PKS0_S3_iiiS0_S0_,@function
        .size           _Z20gemm_cuda_ref_kernelIfEvPT_PKS0_S3_iiiS0_S0_,(.L_x_14 - _Z20gemm_cuda_ref_kernelIfEvPT_PKS0_S3_iiiS0_S0_)
        .other          _Z20gemm_cuda_ref_kernelIfEvPT_PKS0_S3_iiiS0_S0_,@"STO_CUDA_ENTRY STV_DEFAULT"
_Z20gemm_cuda_ref_kernelIfEvPT_PKS0_S3_iiiS0_S0_:
.text._Z20gemm_cuda_ref_kernelIfEvPT_PKS0_S3_iiiS0_S0_:
[----:B------:R-:W-:Y:S01]  /*0000*/  LDC R1, c[0x0][0x37c] ;  /* 0x0000df00ff017b82 */ /* 0x000fe20000000800 */
[----:B------:R-:W0:Y:S07]  /*0010*/  S2R R9, SR_CTAID.X ;  /* 0x0000000000097919 */ /* 0x000e2e0000002500 */
[----:B------:R-:W1:Y:S01]  /*0020*/  LDC.64 R4, c[0x0][0x398] ;  /* 0x0000e600ff047b82 */ /* 0x000e620000000a00 */
[----:B------:R-:W0:Y:S01]  /*0030*/  S2R R8, SR_TID.X ;  /* 0x0000000000087919 */ /* 0x000e220000002100 */
[----:B------:R-:W2:Y:S01]  /*0040*/  S2R R3, SR_CTAID.Y ;  /* 0x0000000000037919 */ /* 0x000ea20000002600 */
[----:B------:R-:W2:Y:S01]  /*0050*/  S2R R2, SR_TID.Y ;  /* 0x0000000000027919 */ /* 0x000ea20000002200 */
[----:B0-----:R-:W-:-:S04]  /*0060*/  LEA R0, R9, R8, 0x5 ;  /* 0x0000000809007211 */ /* 0x001fc800078e28ff */
[----:B-1----:R-:W-:Y:S02]  /*0070*/  ISETP.GE.U32.AND P0, PT, R0, R5, PT ;  /* 0x000000050000720c */ /* 0x002fe40003f06070 */
[----:B--2---:R-:W-:-:S04]  /*0080*/  LEA R3, R3, R2, 0x5 ;  /* 0x0000000203037211 */ /* 0x004fc800078e28ff */
[----:B------:R-:W-:-:S13]  /*0090*/  ISETP.GE.U32.OR P0, PT, R3, R4, P0 ;  /* 0x000000040300720c */ /* 0x000fda0000706470 */
[----:B------:R-:W-:Y:S05]  /*00a0*/  @P0 EXIT ;  /* 0x000000000000094d */ /* 0x000fea0003800000 */
[----:B------:R-:W0:Y:S01]  /*00b0*/  LDC R2, c[0x0][0x3a0] ;  /* 0x0000e800ff027b82 */ /* 0x000e220000000800 */
[----:B------:R-:W1:Y:S01]  /*00c0*/  LDCU.64 UR4, c[0x0][0x358] ;  /* 0x00006b00ff0477ac */ /* 0x000e620008000a00 */
[----:B------:R-:W-:Y:S01]  /*00d0*/  HFMA2 R25, -RZ, RZ, 0, 0 ;  /* 0x00000000ff197431 */ /* 0x000fe200000001ff */
[----:B0-----:R-:W-:-:S13]  /*00e0*/  ISETP.GE.AND P0, PT, R2, 0x1, PT ;  /* 0x000000010200780c */ /* 0x001fda0003f06270 */
[----:B-1----:R-:W-:Y:S05]  /*00f0*/  @!P0 BRA `(.L_x_7) ;  /* 0x0000000800488947 */ /* 0x002fea0003800000 */
[C---:B------:R-:W-:Y:S02]  /*0100*/  ISETP.GE.U32.AND P1, PT, R2.reuse, 0x8, PT ;  /* 0x000000080200780c */ /* 0x040fe40003f26070 */
[----:B------:R-:W-:Y:S02]  /*0110*/  LOP3.LUT R6, R2, 0x7, RZ, 0xc0, !PT ;  /* 0x0000000702067812 */ /* 0x000fe400078ec0ff */
[----:B------:R-:W-:Y:S02]  /*0120*/  MOV R25, RZ ;  /* 0x000000ff00197202 */ /* 0x000fe40000000f00 */
[----:B------:R-:W-:Y:S02]  /*0130*/  ISETP.NE.AND P0, PT, R6, RZ, PT ;  /* 0x000000ff0600720c */ /* 0x000fe40003f05270 */
[----:B------:R-:W-:-:S05]  /*0140*/  MOV R7, RZ ;  /* 0x000000ff00077202 */ /* 0x000fca0000000f00 */
[----:B------:R-:W-:Y:S06]  /*0150*/  @!P1 BRA `(.L_x_8) ;  /* 0x0000000400289947 */ /* 0x000fec0003800000 */
[----:B------:R-:W-:Y:S01]  /*0160*/  IADD3 R4, PT, PT, R8, R5, RZ ;  /* 0x0000000508047210 */ /* 0x000fe20007ffe0ff */
[C-C-:B------:R-:W-:Y:S01]  /*0170*/  IMAD R8, R5.reuse, 0x3, R0.reuse ;  /* 0x0000000305087824 */ /* 0x140fe200078e0200 */
[----:B------:R-:W-:Y:S01]  /*0180*/  LOP3.LUT R7, R2, 0x7ffffff8, RZ, 0xc0, !PT ;  /* 0x7ffffff802077812 */ /* 0x000fe200078ec0ff */
[--C-:B------:R-:W-:Y:S01]  /*0190*/  IMAD R14, R5, 0x5, R0.reuse ;  /* 0x00000005050e7824 */ /* 0x100fe200078e0200 */
[----:B------:R-:W-:Y:S01]  /*01a0*/  LEA R4, R9, R4, 0x5 ;  /* 0x0000000409047211 */ /* 0x000fe200078e28ff */
[C-C-:B------:R-:W-:Y:S01]  /*01b0*/  IMAD R9, R5.reuse, 0x6, R0.reuse ;  /* 0x0000000605097824 */ /* 0x140fe200078e0200 */
[CC--:B------:R-:W-:Y:S01]  /*01c0*/  LEA R10, R5.reuse, R0.reuse, 0x1 ;  /* 0x00000000050a7211 */ /* 0x0c0fe200078e08ff */
[C---:B------:R-:W-:Y:S01]  /*01d0*/  IMAD R11, R5.reuse, 0x7, R0 ;  /* 0x00000007050b7824 */ /* 0x040fe200078e0200 */
[----:B------:R-:W-:Y:S01]  /*01e0*/  LEA R12, R5, R0, 0x2 ;  /* 0x00000000050c7211 */ /* 0x000fe200078e10ff */
[----:B------:R-:W-:Y:S01]  /*01f0*/  IMAD R15, R3, R2, 0x3 ;  /* 0x00000003030f7424 */ /* 0x000fe200078e0202 */
[----:B------:R-:W-:-:S02]  /*0200*/  MOV R25, RZ ;  /* 0x000000ff00197202 */ /* 0x000fc40000000f00 */
[----:B------:R-:W-:Y:S02]  /*0210*/  MOV R13, R0 ;  /* 0x00000000000d7202 */ /* 0x000fe40000000f00 */
[----:B------:R-:W-:-:S07]  /*0220*/  IADD3 R24, PT, PT, -R7, RZ, RZ ;  /* 0x000000ff07187210 */ /* 0x000fce0007ffe1ff */
.L_x_9:
[----:B------:R-:W0:Y:S01]  /*0230*/  LDC.64 R20, c[0x0][0x388] ;  /* 0x0000e200ff147b82 */ /* 0x000e220000000a00 */
[----:B------:R-:W-:-:S07]  /*0240*/  IADD3 R23, PT, PT, R15, -0x3, RZ ;  /* 0xfffffffd0f177810 */ /* 0x000fce0007ffe0ff */
[----:B------:R-:W1:Y:S01]  /*0250*/  LDC.64 R16, c[0x0][0x390] ;  /* 0x0000e400ff107b82 */ /* 0x000e620000000a00 */
[----:B0-----:R-:W-:-:S06]  /*0260*/  IMAD.WIDE.U32 R22, R23, 0x4, R20 ;  /* 0x0000000417167825 */ /* 0x001fcc00078e0014 */
[----:B------:R-:W2:Y:S01]  /*0270*/  LDG.E R22, desc[UR4][R22.64] ;  /* 0x0000000416167981 */ /* 0x000ea2000c1e1900 */
[----:B-1----:R-:W-:-:S06]  /*0280*/  IMAD.WIDE.U32 R18, R13, 0x4, R16 ;  /* 0x000000040d127825 */ /* 0x002fcc00078e0010 */
[----:B------:R-:W2:Y:S01]  /*0290*/  LDG.E R18, desc[UR4][R18.64] ;  /* 0x0000000412127981 */ /* 0x000ea2000c1e1900 */
[----:B------:R-:W-:Y:S01]  /*02a0*/  IADD3 R27, PT, PT, R15, -0x2, RZ ;  /* 0xfffffffe0f1b7810 */ /* 0x000fe20007ffe0ff */
[----:B------:R-:W-:-:S06]  /*02b0*/  IMAD.WIDE.U32 R28, R4, 0x4, R16 ;  /* 0x00000004041c7825 */ /* 0x000fcc00078e0010 */
[----:B------:R-:W3:Y:S01]  /*02c0*/  LDG.E R28, desc[UR4][R28.64] ;  /* 0x000000041c1c7981 */ /* 0x000ee2000c1e1900 */
[----:B--2---:R-:W-:Y:S01]  /*02d0*/  FFMA R25, R22, R18, R25 ;  /* 0x0000001216197223 */ /* 0x004fe20000000019 */
[----:B------:R-:W-:Y:S01]  /*02e0*/  IMAD.WIDE.U32 R22, R27, 0x4, R20 ;  /* 0x000000041b167825 */ /* 0x000fe200078e0014 */
[----:B------:R-:W-:-:S05]  /*02f0*/  IADD3 R27, PT, PT, R15, -0x1, RZ ;  /* 0xffffffff0f1b7810 */ /* 0x000fca0007ffe0ff */
[----:B------:R-:W-:Y:S01]  /*0300*/  IMAD.WIDE.U32 R26, R27, 0x4, R20 ;  /* 0x000000041b1a7825 */ /* 0x000fe200078e0014 */
[----:B------:R-:W3:Y:S04]  /*0310*/  LDG.E R22, desc[UR4][R22.64] ;  /* 0x0000000416167981 */ /* 0x000ee8000c1e1900 */
[----:B------:R0:W2:Y:S02]  /*0320*/  LDG.E R18, desc[UR4][R26.64] ;  /* 0x000000041a127981 */ /* 0x0000a4000c1e1900 */
[----:B0-----:R-:W-:-:S05]  /*0330*/  IMAD.WIDE.U32 R26, R10, 0x4, R16 ;  /* 0x000000040a1a7825 */ /* 0x001fca00078e0010 */
[----:B------:R-:W2:Y:S01]  /*0340*/  LDG.E R19, desc[UR4][R26.64] ;  /* 0x000000041a137981 */ /* 0x000ea2000c1e1900 */
[----:B------:R-:W-:Y:S01]  /*0350*/  IADD3 R23, PT, PT, R15, 0x1, RZ ;  /* 0x000000010f177810 */ /* 0x000fe20007ffe0ff */
[----:B---3--:R-:W-:-:S04]  /*0360*/  FFMA R25, R22, R28, R25 ;  /* 0x0000001c16197223 */ /* 0x008fc80000000019 */
[----:B--2---:R-:W-:Y:S01]  /*0370*/  FFMA R25, R18, R19, R25 ;  /* 0x0000001312197223 */ /* 0x004fe20000000019 */
[----:B------:R-:W-:-:S05]  /*0380*/  IMAD.WIDE.U32 R18, R15, 0x4, R20 ;  /* 0x000000040f127825 */ /* 0x000fca00078e0014 */
[----:B------:R0:W2:Y:S02]  /*0390*/  LDG.E R28, desc[UR4][R18.64] ;  /* 0x00000004121c7981 */ /* 0x0000a4000c1e1900 */
[----:B0-----:R-:W-:-:S04]  /*03a0*/  IMAD.WIDE.U32 R18, R23, 0x4, R20 ;  /* 0x0000000417127825 */ /* 0x001fc800078e0014 */
[--C-:B------:R-:W-:Y:S02]  /*03b0*/  IMAD.WIDE.U32 R22, R8, 0x4, R16.reuse ;  /* 0x0000000408167825 */ /* 0x100fe400078e0010 */
[----:B------:R-:W3:Y:S04]  /*03c0*/  LDG.E R18, desc[UR4][R18.64] ;  /* 0x0000000412127981 */ /* 0x000ee8000c1e1900 */
[----:B------:R0:W2:Y:S02]  /*03d0*/  LDG.E R29, desc[UR4][R22.64] ;  /* 0x00000004161d7981 */ /* 0x0000a4000c1e1900 */
[----:B0-----:R-:W-:-:S05]  /*03e0*/  IMAD.WIDE.U32 R22, R12, 0x4, R16 ;  /* 0x000000040c167825 */ /* 0x001fca00078e0010 */
[----:B------:R0:W3:Y:S01]  /*03f0*/  LDG.E R26, desc[UR4][R22.64] ;  /* 0x00000004161a7981 */ /* 0x0000e2000c1e1900 */
[C---:B------:R-:W-:Y:S02]  /*0400*/  IADD3 R27, PT, PT, R15.reuse, 0x3, RZ ;  /* 0x000000030f1b7810 */ /* 0x040fe40007ffe0ff */
[C---:B0-----:R-:W-:Y:S01]  /*0410*/  IADD3 R23, PT, PT, R15.reuse, 0x4, RZ ;  /* 0x000000040f177810 */ /* 0x041fe20007ffe0ff */
[----:B--2---:R-:W-:Y:S01]  /*0420*/  FFMA R25, R28, R29, R25 ;  /* 0x0000001d1c197223 */ /* 0x004fe20000000019 */
[----:B------:R-:W-:-:S05]  /*0430*/  IADD3 R29, PT, PT, R15, 0x2, RZ ;  /* 0x000000020f1d7810 */ /* 0x000fca0007ffe0ff */
[----:B------:R-:W-:-:S06]  /*0440*/  IMAD.WIDE.U32 R28, R29, 0x4, R20 ;  /* 0x000000041d1c7825 */ /* 0x000fcc00078e0014 */
[----:B------:R-:W2:Y:S01]  /*0450*/  LDG.E R28, desc[UR4][R28.64] ;  /* 0x000000041c1c7981 */ /* 0x000ea2000c1e1900 */
[----:B---3--:R-:W-:Y:S01]  /*0460*/  FFMA R25, R18, R26, R25 ;  /* 0x0000001a12197223 */ /* 0x008fe20000000019 */
[----:B------:R-:W-:-:S04]  /*0470*/  IMAD.WIDE.U32 R18, R14, 0x4, R16 ;  /* 0x000000040e127825 */ /* 0x000fc800078e0010 */
[--C-:B------:R-:W-:Y:S02]  /*0480*/  IMAD.WIDE.U32 R26, R27, 0x4, R20.reuse ;  /* 0x000000041b1a7825 */ /* 0x100fe400078e0014 */
[----:B------:R-:W2:Y:S02]  /*0490*/  LDG.E R18, desc[UR4][R18.64] ;  /* 0x0000000412127981 */ /* 0x000ea4000c1e1900 */
[----:B------:R-:W-:Y:S02]  /*04a0*/  IMAD.WIDE.U32 R20, R23, 0x4, R20 ;  /* 0x0000000417147825 */ /* 0x000fe400078e0014 */
[----:B------:R-:W3:Y:S02]  /*04b0*/  LDG.E R26, desc[UR4][R26.64] ;  /* 0x000000041a1a7981 */ /* 0x000ee4000c1e1900 */
[--C-:B------:R-:W-:Y:S02]  /*04c0*/  IMAD.WIDE.U32 R22, R9, 0x4, R16.reuse ;  /* 0x0000000409167825 */ /* 0x100fe400078e0010 */
[----:B------:R-:W4:Y:S02]  /*04d0*/  LDG.E R20, desc[UR4][R20.64] ;  /* 0x0000000414147981 */ /* 0x000f24000c1e1900 */
[----:B------:R-:W-:-:S02]  /*04e0*/  IMAD.WIDE.U32 R16, R11, 0x4, R16 ;  /* 0x000000040b107825 */ /* 0x000fc400078e0010 */
[----:B------:R-:W3:Y:S04]  /*04f0*/  LDG.E R23, desc[UR4][R22.64] ;  /* 0x0000000416177981 */ /* 0x000ee8000c1e1900 */
[----:B------:R-:W4:Y:S01]  /*0500*/  LDG.E R16, desc[UR4][R16.64] ;  /* 0x0000000410107981 */ /* 0x000f22000c1e1900 */
[----:B------:R-:W-:-:S04]  /*0510*/  IADD3 R24, PT, PT, R24, 0x8, RZ ;  /* 0x0000000818187810 */ /* 0x000fc80007ffe0ff */
[----:B------:R-:W-:Y:S02]  /*0520*/  ISETP.NE.AND P1, PT, R24, RZ, PT ;  /* 0x000000ff1800720c */ /* 0x000fe40003f25270 */
[----:B------:R-:W-:Y:S02]  /*0530*/  IADD3 R15, PT, PT, R15, 0x8, RZ ;  /* 0x000000080f0f7810 */ /* 0x000fe40007ffe0ff */
[C---:B------:R-:W-:Y:S02]  /*0540*/  LEA R4, R5.reuse, R4, 0x3 ;  /* 0x0000000405047211 */ /* 0x040fe400078e18ff */
[C---:B------:R-:W-:Y:S02]  /*0550*/  LEA R10, R5.reuse, R10, 0x3 ;  /* 0x0000000a050a7211 */ /* 0x040fe400078e18ff */
[C---:B------:R-:W-:Y:S02]  /*0560*/  LEA R8, R5.reuse, R8, 0x3 ;  /* 0x0000000805087211 */ /* 0x040fe400078e18ff */
[----:B------:R-:W-:-:S02]  /*0570*/  LEA R12, R5, R12, 0x3 ;  /* 0x0000000c050c7211 */ /* 0x000fc400078e18ff */
[C---:B------:R-:W-:Y:S02]  /*0580*/  LEA R14, R5.reuse, R14, 0x3 ;  /* 0x0000000e050e7211 */ /* 0x040fe400078e18ff */
[C---:B------:R-:W-:Y:S02]  /*0590*/  LEA R9, R5.reuse, R9, 0x3 ;  /* 0x0000000905097211 */ /* 0x040fe400078e18ff */
[C---:B------:R-:W-:Y:S02]  /*05a0*/  LEA R11, R5.reuse, R11, 0x3 ;  /* 0x0000000b050b7211 */ /* 0x040fe400078e18ff */
[----:B------:R-:W-:Y:S01]  /*05b0*/  LEA R13, R5, R13, 0x3 ;  /* 0x0000000d050d7211 */ /* 0x000fe200078e18ff */
[----:B--2---:R-:W-:-:S04]  /*05c0*/  FFMA R25, R28, R18, R25 ;  /* 0x000000121c197223 */ /* 0x004fc80000000019 */
[----:B---3--:R-:W-:-:S04]  /*05d0*/  FFMA R25, R26, R23, R25 ;  /* 0x000000171a197223 */ /* 0x008fc80000000019 */
[----:B----4-:R-:W-:Y:S01]  /*05e0*/  FFMA R25, R20, R16, R25 ;  /* 0x0000001014197223 */ /* 0x010fe20000000019 */
[----:B------:R-:W-:Y:S06]  /*05f0*/  @P1 BRA `(.L_x_9) ;  /* 0xfffffffc000c1947 */ /* 0x000fec000383ffff */
.L_x_8:
[----:B------:R-:W-:Y:S05]  /*0600*/  @!P0 BRA `(.L_x_7) ;  /* 0x0000000400048947 */ /* 0x000fea0003800000 */
[----:B------:R-:W-:Y:S02]  /*0610*/  ISETP.GE.U32.AND P0, PT, R6, 0x4, PT ;  /* 0x000000040600780c */ /* 0x000fe40003f06070 */
[----:B------:R-:W-:-:S04]  /*0620*/  LOP3.LUT R24, R2, 0x3, RZ, 0xc0, !PT ;  /* 0x0000000302187812 */ /* 0x000fc800078ec0ff */
[----:B------:R-:W-:-:S07]  /*0630*/  ISETP.NE.AND P1, PT, R24, RZ, PT ;  /* 0x000000ff1800720c */ /* 0x000fce0003f25270 */
[----:B------:R-:W-:Y:S06]  /*0640*/  @!P0 BRA `(.L_x_10) ;  /* 0x00000000007c8947 */ /* 0x000fec0003800000 */
[----:B------:R-:W0:Y:S01]  /*0650*/  LDC.64 R8, c[0x0][0x390] ;  /* 0x0000e400ff087b82 */ /* 0x000e220000000a00 */
[----:B------:R-:W-:Y:S02]  /*0660*/  IMAD R13, R3, R2, R7 ;  /* 0x00000002030d7224 */ /* 0x000fe400078e0207 */
[----:B------:R-:W-:-:S03]  /*0670*/  IMAD R6, R7, R5, R0 ;  /* 0x0000000507067224 */ /* 0x000fc600078e0200 */
[C---:B------:R-:W-:Y:S02]  /*0680*/  IADD3 R21, PT, PT, R13.reuse, 0x1, RZ ;  /* 0x000000010d157810 */ /* 0x040fe40007ffe0ff */
[----:B------:R-:W1:Y:S01]  /*0690*/  LDC.64 R10, c[0x0][0x388] ;  /* 0x0000e200ff0a7b82 */ /* 0x000e620000000a00 */
[C---:B------:R-:W-:Y:S02]  /*06a0*/  IADD3 R15, PT, PT, R13.reuse, 0x2, RZ ;  /* 0x000000020d0f7810 */ /* 0x040fe40007ffe0ff */
[----:B------:R-:W-:Y:S01]  /*06b0*/  IADD3 R27, PT, PT, R13, 0x3, RZ ;  /* 0x000000030d1b7810 */ /* 0x000fe20007ffe0ff */
[C---:B0-----:R-:W-:Y:S01]  /*06c0*/  IMAD.WIDE.U32 R18, R6.reuse, 0x4, R8 ;  /* 0x0000000406127825 */ /* 0x041fe200078e0008 */
[----:B------:R-:W-:-:S04]  /*06d0*/  IADD3 R6, PT, PT, R6, R5, RZ ;  /* 0x0000000506067210 */ /* 0x000fc80007ffe0ff */
[CC--:B------:R-:W-:Y:S01]  /*06e0*/  IADD3 R14, PT, PT, R6.reuse, R5.reuse, RZ ;  /* 0x00000005060e7210 */ /* 0x0c0fe20007ffe0ff */
[--C-:B-1----:R-:W-:Y:S01]  /*06f0*/  IMAD.WIDE.U32 R22, R13, 0x4, R10.reuse ;  /* 0x000000040d167825 */ /* 0x102fe200078e000a */
[----:B------:R-:W2:Y:S03]  /*0700*/  LDG.E R18, desc[UR4][R18.64] ;  /* 0x0000000412127981 */ /* 0x000ea6000c1e1900 */
[----:B------:R-:W-:Y:S01]  /*0710*/  IMAD.WIDE.U32 R20, R21, 0x4, R10 ;  /* 0x0000000415147825 */ /* 0x000fe200078e000a */
[----:B------:R-:W2:Y:S03]  /*0720*/  LDG.E R4, desc[UR4][R22.64] ;  /* 0x0000000416047981 */ /* 0x000ea6000c1e1900 */
[----:B------:R-:W-:Y:S01]  /*0730*/  IMAD.WIDE.U32 R16, R6, 0x4, R8 ;  /* 0x0000000406107825 */ /* 0x000fe200078e0008 */
[----:B------:R-:W-:Y:S01]  /*0740*/  IADD3 R29, PT, PT, R14, R5, RZ ;  /* 0x000000050e1d7210 */ /* 0x000fe20007ffe0ff */
[----:B------:R-:W3:Y:S02]  /*0750*/  LDG.E R20, desc[UR4][R20.64] ;  /* 0x0000000414147981 */ /* 0x000ee4000c1e1900 */
[----:B------:R-:W-:-:S02]  /*0760*/  IMAD.WIDE.U32 R12, R15, 0x4, R10 ;  /* 0x000000040f0c7825 */ /* 0x000fc400078e000a */
[----:B------:R-:W3:Y:S02]  /*0770*/  LDG.E R17, desc[UR4][R16.64] ;  /* 0x0000000410117981 */ /* 0x000ee4000c1e1900 */
[----:B------:R-:W-:Y:S02]  /*0780*/  IMAD.WIDE.U32 R14, R14, 0x4, R8 ;  /* 0x000000040e0e7825 */ /* 0x000fe400078e0008 */
[----:B------:R-:W4:Y:S02]  /*0790*/  LDG.E R13, desc[UR4][R12.64] ;  /* 0x000000040c0d7981 */ /* 0x000f24000c1e1900 */
[----:B------:R-:W-:Y:S02]  /*07a0*/  IMAD.WIDE.U32 R10, R27, 0x4, R10 ;  /* 0x000000041b0a7825 */ /* 0x000fe400078e000a */
[----:B------:R-:W4:Y:S02]  /*07b0*/  LDG.E R14, desc[UR4][R14.64] ;  /* 0x000000040e0e7981 */ /* 0x000f24000c1e1900 */
[----:B------:R-:W-:-:S02]  /*07c0*/  IMAD.WIDE.U32 R8, R29, 0x4, R8 ;  /* 0x000000041d087825 */ /* 0x000fc400078e0008 */
[----:B------:R-:W5:Y:S04]  /*07d0*/  LDG.E R11, desc[UR4][R10.64] ;  /* 0x000000040a0b7981 */ /* 0x000f68000c1e1900 */
[----:B------:R-:W5:Y:S01]  /*07e0*/  LDG.E R8, desc[UR4][R8.64] ;  /* 0x0000000408087981 */ /* 0x000f62000c1e1900 */
[----:B------:R-:W-:Y:S01]  /*07f0*/  IADD3 R7, PT, PT, R7, 0x4, RZ ;  /* 0x0000000407077810 */ /* 0x000fe20007ffe0ff */
[----:B--2---:R-:W-:-:S04]  /*0800*/  FFMA R25, R4, R18, R25 ;  /* 0x0000001204197223 */ /* 0x004fc80000000019 */
[----:B---3--:R-:W-:-:S04]  /*0810*/  FFMA R20, R20, R17, R25 ;  /* 0x0000001114147223 */ /* 0x008fc80000000019 */
[----:B----4-:R-:W-:-:S04]  /*0820*/  FFMA R20, R13, R14, R20 ;  /* 0x0000000e0d147223 */ /* 0x010fc80000000014 */
[----:B-----5:R-:W-:-:S07]  /*0830*/  FFMA R25, R11, R8, R20 ;  /* 0x000000080b197223 */ /* 0x020fce0000000014 */
.L_x_10:
[----:B------:R-:W-:Y:S05]  /*0840*/  @!P1 BRA `(.L_x_7) ;  /* 0x0000000000749947 */ /* 0x000fea0003800000 */
[----:B------:R-:W-:Y:S02]  /*0850*/  ISETP.NE.AND P0, PT, R24, 0x1, PT ;  /* 0x000000011800780c */ /* 0x000fe40003f05270 */
[----:B------:R-:W-:-:S04]  /*0860*/  LOP3.LUT R4, R2, 0x1, RZ, 0xc0, !PT ;  /* 0x0000000102047812 */ /* 0x000fc800078ec0ff */
[----:B------:R-:W-:-:S07]  /*0870*/  ISETP.NE.U32.AND P1, PT, R4, 0x1, PT ;  /* 0x000000010400780c */ /* 0x000fce0003f25070 */
[----:B------:R-:W0:Y:S01]  /*0880*/  @P0 LDC.64 R16, c[0x0][0x388] ;  /* 0x0000e200ff100b82 */ /* 0x000e220000000a00 */
[----:B------:R-:W-:Y:S02]  /*0890*/  @P0 IMAD R15, R3, R2, R7 ;  /* 0x00000002030f0224 */ /* 0x000fe400078e0207 */
[CC--:B------:R-:W-:Y:S01]  /*08a0*/  @P0 IMAD R14, R7.reuse, R5.reuse, R0 ;  /* 0x00000005070e0224 */ /* 0x0c0fe200078e0200 */
[----:B------:R-:W-:Y:S02]  /*08b0*/  @P0 IADD3 R7, PT, PT, R7, 0x2, RZ ;  /* 0x0000000207070810 */ /* 0x000fe40007ffe0ff */
[----:B------:R-:W-:Y:S02]  /*08c0*/  @P0 IADD3 R21, PT, PT, R15, 0x1, RZ ;  /* 0x000000010f150810 */ /* 0x000fe40007ffe0ff */
[----:B------:R-:W1:Y:S01]  /*08d0*/  @P0 LDC.64 R12, c[0x0][0x390] ;  /* 0x0000e400ff0c0b82 */ /* 0x000e620000000a00 */
[----:B------:R-:W-:-:S07]  /*08e0*/  @P0 IADD3 R23, PT, PT, R14, R5, RZ ;  /* 0x000000050e170210 */ /* 0x000fce0007ffe0ff */
[----:B------:R-:W2:Y:S08]  /*08f0*/  @!P1 LDC.64 R8, c[0x0][0x388] ;  /* 0x0000e200ff089b82 */ /* 0x000eb00000000a00 */
[----:B------:R-:W3:Y:S01]  /*0900*/  @!P1 LDC.64 R10, c[0x0][0x390] ;  /* 0x0000e400ff0a9b82 */ /* 0x000ee20000000a00 */
[----:B0-----:R-:W-:-:S04]  /*0910*/  @P0 IMAD.WIDE.U32 R18, R15, 0x4, R16 ;  /* 0x000000040f120825 */ /* 0x001fc800078e0010 */
[----:B------:R-:W-:Y:S01]  /*0920*/  @P0 IMAD.WIDE.U32 R16, R21, 0x4, R16 ;  /* 0x0000000415100825 */ /* 0x000fe200078e0010 */
[----:B------:R-:W4:Y:S03]  /*0930*/  @P0 LDG.E R4, desc[UR4][R18.64] ;  /* 0x0000000412040981 */ /* 0x000f26000c1e1900 */
[----:B-1----:R-:W-:Y:S02]  /*0940*/  @P0 IMAD.WIDE.U32 R14, R14, 0x4, R12 ;  /* 0x000000040e0e0825 */ /* 0x002fe400078e000c */
[----:B------:R-:W5:Y:S02]  /*0950*/  @P0 LDG.E R17, desc[UR4][R16.64] ;  /* 0x0000000410110981 */ /* 0x000f64000c1e1900 */
[----:B------:R-:W-:Y:S02]  /*0960*/  @!P1 IMAD R21, R3, R2, R7 ;  /* 0x0000000203159224 */ /* 0x000fe400078e0207 */
[----:B------:R-:W-:Y:S01]  /*0970*/  @P0 IMAD.WIDE.U32 R12, R23, 0x4, R12 ;  /* 0x00000004170c0825 */ /* 0x000fe200078e000c */
[----:B------:R-:W4:Y:S03]  /*0980*/  @P0 LDG.E R14, desc[UR4][R14.64] ;  /* 0x000000040e0e0981 */ /* 0x000f26000c1e1900 */
[----:B------:R-:W-:-:S02]  /*0990*/  @!P1 IMAD R7, R7, R5, R0 ;  /* 0x0000000507079224 */ /* 0x000fc400078e0200 */
[----:B--2---:R-:W-:Y:S01]  /*09a0*/  @!P1 IMAD.WIDE.U32 R8, R21, 0x4, R8 ;  /* 0x0000000415089825 */ /* 0x004fe200078e0008 */
[----:B------:R-:W5:Y:S03]  /*09b0*/  @P0 LDG.E R12, desc[UR4][R12.64] ;  /* 0x000000040c0c0981 */ /* 0x000f66000c1e1900 */
[----:B---3--:R-:W-:Y:S02]  /*09c0*/  @!P1 IMAD.WIDE.U32 R10, R7, 0x4, R10 ;  /* 0x00000004070a9825 */ /* 0x008fe400078e000a */
[----:B------:R-:W2:Y:S04]  /*09d0*/  @!P1 LDG.E R8, desc[UR4][R8.64] ;  /* 0x0000000408089981 */ /* 0x000ea8000c1e1900 */
[----:B------:R-:W2:Y:S01]  /*09e0*/  @!P1 LDG.E R10, desc[UR4][R10.64] ;  /* 0x000000040a0a9981 */ /* 0x000ea2000c1e1900 */
[----:B----4-:R-:W-:-:S04]  /*09f0*/  @P0 FFMA R4, R4, R14, R25 ;  /* 0x0000000e04040223 */ /* 0x010fc80000000019 */
[----:B-----5:R-:W-:-:S04]  /*0a00*/  @P0 FFMA R25, R17, R12, R4 ;  /* 0x0000000c11190223 */ /* 0x020fc80000000004 */
[----:B--2---:R-:W-:-:S07]  /*0a10*/  @!P1 FFMA R25, R8, R10, R25 ;  /* 0x0000000a08199223 */ /* 0x004fce0000000019 */
.L_x_7:
[----:B------:R-:W0:Y:S01]  /*0a20*/  LDC.64 R6, c[0x0][0x380] ;  /* 0x0000e000ff067b82 */ /* 0x000e220000000a00 */
[----:B------:R-:W-:Y:S01]  /*0a30*/  IMAD R3, R3, R5, R0 ;  /* 0x0000000503037224 */ /* 0x000fe200078e0200 */
[----:B------:R-:W1:Y:S01]  /*0a40*/  LDCU UR6, c[0x0][0x3a8] ;  /* 0x00007500ff0677ac */ /* 0x000e620008000800 */
[----:B------:R-:W2:Y:S02]  /*0a50*/  LDCU UR7, c[0x0][0x3a4] ;  /* 0x00007480ff0777ac */ /* 0x000ea40008000800 */
[----:B0-----:R-:W-:-:S05]  /*0a60*/  IMAD.WIDE.U32 R2, R3, 0x4, R6 ;  /* 0x0000000403027825 */ /* 0x001fca00078e0006 */
[----:B------:R-:W1:Y:S02]  /*0a70*/  LDG.E R0, desc[UR4][R2.64] ;  /* 0x0000000402007981 */ /* 0x000e64000c1e1900 */
[----:B-1----:R-:W-:-:S04]  /*0a80*/  FMUL R0, R0, UR6 ;  /* 0x0000000600007c20 */ /* 0x002fc80008400000 */
[----:B--2---:R-:W-:-:S05]  /*0a90*/  FFMA R25, R25, UR7, R0 ;  /* 0x0000000719197c23 */ /* 0x004fca0008000000 */
[----:B------:R-:W-:Y:S01]  /*0aa0*/  STG.E desc[UR4][R2.64], R25 ;  /* 0x0000001902007986 */ /* 0x000fe2000c101904 */
[----:B------:R-:W-:Y:S05]  /*0ab0*/  EXIT ;  /* 0x000000000000794d */ /* 0x000fea0003800000 */
.L_x_11:
        /* <DEDUP_REMOVED lines=12> */
.L_x_14:


//--------------------- .nv.shared._Z16gemm_cuda_kernelIfLi128ELi128ELi16ELi4ELi4ELb0EEvPT_PKS0_S3_iiiS0_S0_ --------------------------
	.section	.nv.shared._Z16gemm_cuda_kernelIfLi128ELi128ELi16ELi4ELi4ELb0EEvPT_PKS0_S3_iiiS0_S0_,"aw",@nobits
	.sectionflags	@""
	.align	16
	.zero		1024


//--------------------- .nv.shared.reserved.0     --------------------------
	.section	.nv.shared.reserved.0,"aw",@nobits
	.weak		__nv_reservedSMEM_offset_0_alias
	.size		__nv_reservedSMEM_offset_0_alias, 0, 64
	.other		__nv_reservedSMEM_offset_0_alias,@"STO_CUDA_RESERVED_SHARED STV_DEFAULT"
__nv_reservedSMEM_offset_0_alias:
	.zero		0
	.zero		64


//--------------------- .nv.shared._Z16gemm_cuda_kernelIfLi128ELi64ELi16ELi8ELi4ELb1EEvPT_PKS0_S3_iiiS0_S0_ --------------------------
	.section	.nv.shared._Z16gemm_cuda_kernelIfLi128ELi64ELi16ELi8ELi4ELb1EEvPT_PKS0_S3_iiiS0_S0_,"aw",@nobits
	.sectionflags	@""
	.align	16
	.zero		1024


//--------------------- .nv.shared._Z20gemm_cuda_ref_kernelIfEvPT_PKS0_S3_iiiS0_S0_ --------------------------
	.section	.nv.shared._Z20gemm_cuda_ref_kernelIfEvPT_PKS0_S3_iiiS0_S0_,"aw",@nobits
	.sectionflags	@""
	.align	16
	.zero		1024


//--------------------- .nv.constant0._Z16gemm_cuda_kernelIfLi128ELi128ELi16ELi4ELi4ELb0EEvPT_PKS0_S3_iiiS0_S0_ --------------------------
	.section	.nv.constant0._Z16gemm_cuda_kernelIfLi128ELi128ELi16ELi4ELi4ELb0EEvPT_PKS0_S3_iiiS0_S0_,"a",@progbits
	.sectionflags	@""
	.align	4
.nv.constant0._Z16gemm_cuda_kernelIfLi128ELi128ELi16ELi4ELi4ELb0EEvPT_PKS0_S3_iiiS0_S0_:
	.zero		940


//--------------------- .nv.constant0._Z16gemm_cuda_kernelIfLi128ELi64ELi16ELi8ELi4ELb1EEvPT_PKS0_S3_iiiS0_S0_ --------------------------
	.section	.nv.constant0._Z16gemm_cuda_kernelIfLi128ELi64ELi16ELi8ELi4ELb1EEvPT_PKS0_S3_iiiS0_S0_,"a",@progbits
	.sectionflags	@""
	.align	4
.nv.constant0._Z16gemm_cuda_kernelIfLi128ELi64ELi16ELi8ELi4ELb1EEvPT_PKS0_S3_iiiS0_S0_:
	.zero		940


//--------------------- .nv.constant0._Z20gemm_cuda_ref_kernelIfEvPT_PKS0_S3_iiiS0_S0_ --------------------------
	.section	.nv.constant0._Z20gemm_cuda_ref_kernelIfEvPT_PKS0_S3_iiiS0_S0_,"a",@progbits
	.sectionflags	@""
	.align	4
.nv.constant0._Z20gemm_cuda_ref_kernelIfEvPT_PKS0_S3_iiiS0_S0_:
	.zero		940


//--------------------- SYMBOLS --------------------------

	.type		.nv.reservedSmem.offset0,@object
	.size		.nv.reservedSmem.offset0,0x4
	.type		.nv.reservedSmem.cap,@object
	.size		.nv.reservedSmem.cap,0x4
